//
// Generated by NVIDIA NVVM Compiler
//
// Compiler Build ID: CL-36424714
// Cuda compilation tools, release 13.0, V13.0.88
// Based on NVVM 20.0.0
//

.version 9.0
.target sm_100
.address_size 64

	// .globl	_Z20initialize_particlesP8ParticleP17curandStateXORWOWy
.global .align 4 .b8 precalc_xorwow_matrix[102400];
.global .align 4 .b8 precalc_xorwow_offset_matrix[102400];
.global .align 4 .b8 mrg32k3aM1[2304];
.global .align 4 .b8 mrg32k3aM2[2304];
.global .align 4 .b8 mrg32k3aM1SubSeq[2016];
.global .align 4 .b8 mrg32k3aM2SubSeq[2016];
.global .align 4 .b8 mrg32k3aM1Seq[2304];
.global .align 4 .b8 mrg32k3aM2Seq[2304];
.const .align 8 .b8 __cr_lgamma_table[72];
// _ZZ16find_global_bestP8ParticlePfS1_E11best_values has been demoted
// _ZZ16find_global_bestP8ParticlePfS1_E12best_indices has been demoted

.visible .entry _Z20initialize_particlesP8ParticleP17curandStateXORWOWy(
	.param .u64 .ptr .align 1 _Z20initialize_particlesP8ParticleP17curandStateXORWOWy_param_0,
	.param .u64 .ptr .align 1 _Z20initialize_particlesP8ParticleP17curandStateXORWOWy_param_1,
	.param .u64 _Z20initialize_particlesP8ParticleP17curandStateXORWOWy_param_2
)
{
	.reg .pred 	%p<2>;
	.reg .b32 	%r<72>;
	.reg .b32 	%f<20>;
	.reg .b64 	%rd<13>;

	ld.param.u64 	%rd1, [_Z20initialize_particlesP8ParticleP17curandStateXORWOWy_param_0];
	ld.param.u64 	%rd2, [_Z20initialize_particlesP8ParticleP17curandStateXORWOWy_param_1];
	ld.param.u64 	%rd3, [_Z20initialize_particlesP8ParticleP17curandStateXORWOWy_param_2];
	mov.u32 	%r2, %ctaid.x;
	mov.u32 	%r3, %ntid.x;
	mov.u32 	%r4, %tid.x;
	mad.lo.s32 	%r1, %r2, %r3, %r4;
	setp.gt.s32 	%p1, %r1, 255;
	@%p1 bra 	$L__BB0_2;
	cvta.to.global.u64 	%rd4, %rd1;
	cvta.to.global.u64 	%rd5, %rd2;
	cvt.s64.s32 	%rd6, %r1;
	add.s64 	%rd7, %rd3, %rd6;
	mul.wide.s32 	%rd8, %r1, 48;
	add.s64 	%rd9, %rd5, %rd8;
	cvt.u32.u64 	%r5, %rd7;
	xor.b32  	%r6, %r5, -1429050551;
	mul.lo.s32 	%r7, %r6, 1099087573;
	{ .reg .b32 tmp; mov.b64 {tmp, %r8}, %rd7; }
	xor.b32  	%r9, %r8, -136515619;
	mul.lo.s32 	%r10, %r9, -1703105765;
	add.s32 	%r11, %r7, %r10;
	add.s32 	%r12, %r7, 123456789;
	xor.b32  	%r13, %r7, 362436069;
	add.s32 	%r14, %r10, 521288629;
	xor.b32  	%r15, %r10, 88675123;
	add.s32 	%r16, %r7, 5783321;
	mov.b32 	%r17, 0;
	st.global.v2.u32 	[%rd9+24], {%r17, %r17};
	st.global.u32 	[%rd9+32], %r17;
	mov.b64 	%rd10, 0;
	st.global.u64 	[%rd9+40], %rd10;
	mul.wide.s32 	%rd11, %r1, 28;
	add.s64 	%rd12, %rd4, %rd11;
	shr.u32 	%r18, %r12, 2;
	xor.b32  	%r19, %r18, %r12;
	st.global.v2.u32 	[%rd9+8], {%r14, %r15};
	shl.b32 	%r20, %r16, 4;
	shl.b32 	%r21, %r19, 1;
	xor.b32  	%r22, %r21, %r20;
	xor.b32  	%r23, %r22, %r19;
	xor.b32  	%r24, %r23, %r16;
	st.global.v2.u32 	[%rd9+16], {%r16, %r24};
	add.s32 	%r25, %r11, 6977678;
	st.global.v2.u32 	[%rd9], {%r25, %r13};
	add.s32 	%r26, %r24, %r25;
	cvt.rn.f32.u32 	%f1, %r26;
	fma.rn.f32 	%f2, %f1, 0f2F800000, 0f2F000000;
	fma.rn.f32 	%f3, %f2, 0f43480000, 0fC2C80000;
	st.global.f32 	[%rd12], %f3;
	ld.global.v2.u32 	{%r27, %r28}, [%rd9];
	shr.u32 	%r29, %r28, 2;
	xor.b32  	%r30, %r29, %r28;
	ld.global.v2.u32 	{%r31, %r32}, [%rd9+8];
	ld.global.v2.u32 	{%r33, %r34}, [%rd9+16];
	st.global.v2.u32 	[%rd9+8], {%r32, %r33};
	shl.b32 	%r35, %r34, 4;
	shl.b32 	%r36, %r30, 1;
	xor.b32  	%r37, %r36, %r35;
	xor.b32  	%r38, %r37, %r30;
	xor.b32  	%r39, %r38, %r34;
	st.global.v2.u32 	[%rd9+16], {%r34, %r39};
	add.s32 	%r40, %r27, 362437;
	st.global.v2.u32 	[%rd9], {%r40, %r31};
	add.s32 	%r41, %r39, %r40;
	cvt.rn.f32.u32 	%f4, %r41;
	fma.rn.f32 	%f5, %f4, 0f2F800000, 0f2F000000;
	fma.rn.f32 	%f6, %f5, 0f40000000, 0fBF800000;
	mul.f32 	%f7, %f6, 0f41200000;
	st.global.f32 	[%rd12+8], %f7;
	ld.global.f32 	%f8, [%rd12];
	st.global.f32 	[%rd12+16], %f8;
	ld.global.v2.u32 	{%r42, %r43}, [%rd9];
	shr.u32 	%r44, %r43, 2;
	xor.b32  	%r45, %r44, %r43;
	ld.global.v2.u32 	{%r46, %r47}, [%rd9+8];
	ld.global.v2.u32 	{%r48, %r49}, [%rd9+16];
	st.global.v2.u32 	[%rd9+8], {%r47, %r48};
	shl.b32 	%r50, %r49, 4;
	shl.b32 	%r51, %r45, 1;
	xor.b32  	%r52, %r51, %r50;
	xor.b32  	%r53, %r52, %r45;
	xor.b32  	%r54, %r53, %r49;
	st.global.v2.u32 	[%rd9+16], {%r49, %r54};
	add.s32 	%r55, %r42, 362437;
	st.global.v2.u32 	[%rd9], {%r55, %r46};
	add.s32 	%r56, %r54, %r55;
	cvt.rn.f32.u32 	%f9, %r56;
	fma.rn.f32 	%f10, %f9, 0f2F800000, 0f2F000000;
	fma.rn.f32 	%f11, %f10, 0f43480000, 0fC2C80000;
	st.global.f32 	[%rd12+4], %f11;
	ld.global.v2.u32 	{%r57, %r58}, [%rd9];
	shr.u32 	%r59, %r58, 2;
	xor.b32  	%r60, %r59, %r58;
	ld.global.v2.u32 	{%r61, %r62}, [%rd9+8];
	ld.global.v2.u32 	{%r63, %r64}, [%rd9+16];
	st.global.v2.u32 	[%rd9+8], {%r62, %r63};
	shl.b32 	%r65, %r64, 4;
	shl.b32 	%r66, %r60, 1;
	xor.b32  	%r67, %r66, %r65;
	xor.b32  	%r68, %r67, %r60;
	xor.b32  	%r69, %r68, %r64;
	st.global.v2.u32 	[%rd9+16], {%r64, %r69};
	add.s32 	%r70, %r57, 362437;
	st.global.v2.u32 	[%rd9], {%r70, %r61};
	add.s32 	%r71, %r69, %r70;
	cvt.rn.f32.u32 	%f12, %r71;
	fma.rn.f32 	%f13, %f12, 0f2F800000, 0f2F000000;
	fma.rn.f32 	%f14, %f13, 0f40000000, 0fBF800000;
	mul.f32 	%f15, %f14, 0f41200000;
	st.global.f32 	[%rd12+12], %f15;
	ld.global.f32 	%f16, [%rd12+4];
	st.global.f32 	[%rd12+20], %f16;
	ld.global.f32 	%f17, [%rd12+16];
	fma.rn.f32 	%f18, %f17, %f17, 0f00000000;
	fma.rn.f32 	%f19, %f16, %f16, %f18;
	st.global.f32 	[%rd12+24], %f19;
$L__BB0_2:
	ret;

}
	// .globl	_Z16update_particlesP8ParticlePfP17curandStateXORWOW
.visible .entry _Z16update_particlesP8ParticlePfP17curandStateXORWOW(
	.param .u64 .ptr .align 1 _Z16update_particlesP8ParticlePfP17curandStateXORWOW_param_0,
	.param .u64 .ptr .align 1 _Z16update_particlesP8ParticlePfP17curandStateXORWOW_param_1,
	.param .u64 .ptr .align 1 _Z16update_particlesP8ParticlePfP17curandStateXORWOW_param_2
)
{
	.reg .pred 	%p<11>;
	.reg .b32 	%r<53>;
	.reg .b32 	%f<45>;
	.reg .b64 	%rd<12>;

	ld.param.u64 	%rd2, [_Z16update_particlesP8ParticlePfP17curandStateXORWOW_param_0];
	ld.param.u64 	%rd3, [_Z16update_particlesP8ParticlePfP17curandStateXORWOW_param_1];
	ld.param.u64 	%rd4, [_Z16update_particlesP8ParticlePfP17curandStateXORWOW_param_2];
	mov.u32 	%r2, %ctaid.x;
	mov.u32 	%r3, %ntid.x;
	mov.u32 	%r4, %tid.x;
	mad.lo.s32 	%r1, %r2, %r3, %r4;
	setp.gt.s32 	%p1, %r1, 255;
	@%p1 bra 	$L__BB1_3;
	cvta.to.global.u64 	%rd5, %rd2;
	cvta.to.global.u64 	%rd6, %rd3;
	cvta.to.global.u64 	%rd7, %rd4;
	mul.wide.s32 	%rd8, %r1, 48;
	add.s64 	%rd9, %rd7, %rd8;
	mul.wide.s32 	%rd10, %r1, 28;
	add.s64 	%rd11, %rd5, %rd10;
	add.s64 	%rd1, %rd11, 8;
	ld.global.v2.u32 	{%r5, %r6}, [%rd9];
	shr.u32 	%r7, %r6, 2;
	xor.b32  	%r8, %r7, %r6;
	ld.global.v2.u32 	{%r9, %r10}, [%rd9+8];
	ld.global.v2.u32 	{%r11, %r12}, [%rd9+16];
	shl.b32 	%r13, %r12, 4;
	shl.b32 	%r14, %r8, 1;
	xor.b32  	%r15, %r14, %r13;
	xor.b32  	%r16, %r15, %r8;
	xor.b32  	%r17, %r16, %r12;
	add.s32 	%r18, %r5, %r17;
	add.s32 	%r19, %r18, 362437;
	cvt.rn.f32.u32 	%f4, %r19;
	fma.rn.f32 	%f5, %f4, 0f2F800000, 0f2F000000;
	shr.u32 	%r20, %r9, 2;
	xor.b32  	%r21, %r20, %r9;
	st.global.v2.u32 	[%rd9+8], {%r11, %r12};
	shl.b32 	%r22, %r17, 4;
	shl.b32 	%r23, %r21, 1;
	xor.b32  	%r24, %r23, %r22;
	xor.b32  	%r25, %r24, %r21;
	xor.b32  	%r26, %r25, %r17;
	st.global.v2.u32 	[%rd9+16], {%r17, %r26};
	add.s32 	%r27, %r5, 724874;
	st.global.v2.u32 	[%rd9], {%r27, %r10};
	add.s32 	%r28, %r26, %r27;
	cvt.rn.f32.u32 	%f6, %r28;
	fma.rn.f32 	%f7, %f6, 0f2F800000, 0f2F000000;
	ld.global.f32 	%f8, [%rd11+8];
	add.f32 	%f9, %f5, %f5;
	ld.global.f32 	%f10, [%rd11+16];
	ld.global.f32 	%f11, [%rd11];
	sub.f32 	%f12, %f10, %f11;
	mul.f32 	%f13, %f9, %f12;
	fma.rn.f32 	%f14, %f8, 0f3F000000, %f13;
	add.f32 	%f15, %f7, %f7;
	ld.global.f32 	%f16, [%rd6];
	sub.f32 	%f17, %f16, %f11;
	fma.rn.f32 	%f18, %f15, %f17, %f14;
	setp.gt.f32 	%p2, %f18, 0f41A00000;
	selp.f32 	%f19, 0f41A00000, %f18, %p2;
	setp.lt.f32 	%p3, %f19, 0fC1A00000;
	selp.f32 	%f20, 0fC1A00000, %f19, %p3;
	st.global.f32 	[%rd11+8], %f20;
	add.f32 	%f21, %f11, %f20;
	setp.gt.f32 	%p4, %f21, 0f42C80000;
	selp.f32 	%f22, 0f42C80000, %f21, %p4;
	setp.lt.f32 	%p5, %f22, 0fC2C80000;
	selp.f32 	%f23, 0fC2C80000, %f22, %p5;
	st.global.f32 	[%rd11], %f23;
	ld.global.v2.u32 	{%r29, %r30}, [%rd9];
	shr.u32 	%r31, %r30, 2;
	xor.b32  	%r32, %r31, %r30;
	ld.global.v2.u32 	{%r33, %r34}, [%rd9+8];
	ld.global.v2.u32 	{%r35, %r36}, [%rd9+16];
	shl.b32 	%r37, %r36, 4;
	shl.b32 	%r38, %r32, 1;
	xor.b32  	%r39, %r38, %r37;
	xor.b32  	%r40, %r39, %r32;
	xor.b32  	%r41, %r40, %r36;
	add.s32 	%r42, %r29, %r41;
	add.s32 	%r43, %r42, 362437;
	cvt.rn.f32.u32 	%f24, %r43;
	fma.rn.f32 	%f25, %f24, 0f2F800000, 0f2F000000;
	shr.u32 	%r44, %r33, 2;
	xor.b32  	%r45, %r44, %r33;
	st.global.v2.u32 	[%rd9+8], {%r35, %r36};
	shl.b32 	%r46, %r41, 4;
	shl.b32 	%r47, %r45, 1;
	xor.b32  	%r48, %r47, %r46;
	xor.b32  	%r49, %r48, %r45;
	xor.b32  	%r50, %r49, %r41;
	st.global.v2.u32 	[%rd9+16], {%r41, %r50};
	add.s32 	%r51, %r29, 724874;
	st.global.v2.u32 	[%rd9], {%r51, %r34};
	add.s32 	%r52, %r50, %r51;
	cvt.rn.f32.u32 	%f26, %r52;
	fma.rn.f32 	%f27, %f26, 0f2F800000, 0f2F000000;
	ld.global.f32 	%f28, [%rd11+12];
	add.f32 	%f29, %f25, %f25;
	ld.global.f32 	%f30, [%rd11+20];
	ld.global.f32 	%f31, [%rd11+4];
	sub.f32 	%f32, %f30, %f31;
	mul.f32 	%f33, %f29, %f32;
	fma.rn.f32 	%f34, %f28, 0f3F000000, %f33;
	add.f32 	%f35, %f27, %f27;
	ld.global.f32 	%f36, [%rd6+4];
	sub.f32 	%f37, %f36, %f31;
	fma.rn.f32 	%f38, %f35, %f37, %f34;
	setp.gt.f32 	%p6, %f38, 0f41A00000;
	selp.f32 	%f39, 0f41A00000, %f38, %p6;
	setp.lt.f32 	%p7, %f39, 0fC1A00000;
	selp.f32 	%f40, 0fC1A00000, %f39, %p7;
	st.global.f32 	[%rd11+12], %f40;
	add.f32 	%f41, %f31, %f40;
	setp.gt.f32 	%p8, %f41, 0f42C80000;
	selp.f32 	%f42, 0f42C80000, %f41, %p8;
	setp.lt.f32 	%p9, %f42, 0fC2C80000;
	selp.f32 	%f1, 0fC2C80000, %f42, %p9;
	st.global.f32 	[%rd11+4], %f1;
	ld.global.f32 	%f2, [%rd11];
	fma.rn.f32 	%f43, %f2, %f2, 0f00000000;
	fma.rn.f32 	%f3, %f1, %f1, %f43;
	ld.global.f32 	%f44, [%rd11+24];
	setp.geu.f32 	%p10, %f3, %f44;
	@%p10 bra 	$L__BB1_3;
	st.global.f32 	[%rd1+16], %f3;
	st.global.f32 	[%rd1+8], %f2;
	st.global.f32 	[%rd1+12], %f1;
$L__BB1_3:
	ret;

}
	// .globl	_Z16find_global_bestP8ParticlePfS1_
.visible .entry _Z16find_global_bestP8ParticlePfS1_(
	.param .u64 .ptr .align 1 _Z16find_global_bestP8ParticlePfS1__param_0,
	.param .u64 .ptr .align 1 _Z16find_global_bestP8ParticlePfS1__param_1,
	.param .u64 .ptr .align 1 _Z16find_global_bestP8ParticlePfS1__param_2
)
{
	.reg .pred 	%p<11>;
	.reg .b32 	%r<25>;
	.reg .b32 	%f<10>;
	.reg .b64 	%rd<11>;
	// demoted variable
	.shared .align 4 .b8 _ZZ16find_global_bestP8ParticlePfS1_E11best_values[1024];
	// demoted variable
	.shared .align 4 .b8 _ZZ16find_global_bestP8ParticlePfS1_E12best_indices[1024];
	ld.param.u64 	%rd4, [_Z16find_global_bestP8ParticlePfS1__param_0];
	ld.param.u64 	%rd3, [_Z16find_global_bestP8ParticlePfS1__param_1];
	ld.param.u64 	%rd5, [_Z16find_global_bestP8ParticlePfS1__param_2];
	cvta.to.global.u64 	%rd1, %rd5;
	cvta.to.global.u64 	%rd2, %rd4;
	mov.u32 	%r12, %ctaid.x;
	mov.u32 	%r23, %ntid.x;
	mov.u32 	%r2, %tid.x;
	mad.lo.s32 	%r3, %r12, %r23, %r2;
	shl.b32 	%r13, %r2, 2;
	mov.u32 	%r14, _ZZ16find_global_bestP8ParticlePfS1_E11best_values;
	add.s32 	%r4, %r14, %r13;
	mov.b32 	%r15, 2139095039;
	st.shared.u32 	[%r4], %r15;
	mov.u32 	%r16, _ZZ16find_global_bestP8ParticlePfS1_E12best_indices;
	add.s32 	%r5, %r16, %r13;
	st.shared.u32 	[%r5], %r3;
	setp.gt.s32 	%p1, %r3, 255;
	@%p1 bra 	$L__BB2_2;
	mul.wide.s32 	%rd6, %r3, 28;
	add.s64 	%rd7, %rd2, %rd6;
	ld.global.f32 	%f3, [%rd7+24];
	st.shared.f32 	[%r4], %f3;
$L__BB2_2:
	bar.sync 	0;
	setp.lt.u32 	%p2, %r23, 2;
	@%p2 bra 	$L__BB2_7;
$L__BB2_3:
	mov.u32 	%r6, %r23;
	shr.u32 	%r23, %r6, 1;
	setp.ge.u32 	%p3, %r2, %r23;
	add.s32 	%r17, %r23, %r3;
	setp.gt.s32 	%p4, %r17, 255;
	or.pred  	%p5, %p3, %p4;
	@%p5 bra 	$L__BB2_6;
	shl.b32 	%r8, %r23, 2;
	add.s32 	%r18, %r4, %r8;
	ld.shared.f32 	%f1, [%r18];
	ld.shared.f32 	%f4, [%r4];
	setp.geu.f32 	%p6, %f1, %f4;
	@%p6 bra 	$L__BB2_6;
	st.shared.f32 	[%r4], %f1;
	add.s32 	%r19, %r5, %r8;
	ld.shared.u32 	%r20, [%r19];
	st.shared.u32 	[%r5], %r20;
$L__BB2_6:
	bar.sync 	0;
	setp.gt.u32 	%p7, %r6, 3;
	@%p7 bra 	$L__BB2_3;
$L__BB2_7:
	setp.ne.s32 	%p8, %r2, 0;
	@%p8 bra 	$L__BB2_12;
	ld.shared.f32 	%f2, [_ZZ16find_global_bestP8ParticlePfS1_E11best_values];
	ld.global.u32 	%r24, [%rd1];
$L__BB2_9:
	mov.b32 	%f5, %r24;
	min.f32 	%f6, %f2, %f5;
	mov.b32 	%r21, %f6;
	atom.relaxed.global.cas.b32 	%r11, [%rd1], %r24, %r21;
	setp.ne.s32 	%p9, %r24, %r11;
	mov.u32 	%r24, %r11;
	@%p9 bra 	$L__BB2_9;
	ld.global.f32 	%f7, [%rd1];
	setp.neu.f32 	%p10, %f7, %f2;
	@%p10 bra 	$L__BB2_12;
	cvta.to.global.u64 	%rd8, %rd3;
	ld.shared.u32 	%r22, [_ZZ16find_global_bestP8ParticlePfS1_E12best_indices];
	mul.wide.s32 	%rd9, %r22, 28;
	add.s64 	%rd10, %rd2, %rd9;
	ld.global.f32 	%f8, [%rd10+16];
	st.global.f32 	[%rd8], %f8;
	ld.global.f32 	%f9, [%rd10+20];
	st.global.f32 	[%rd8+4], %f9;
$L__BB2_12:
	ret;

}


// ===== COMPILED SASS (sm_100) =====

	.target	sm_100

	.elftype	@"ET_EXEC"


//--------------------- .note.nv.tkinfo           --------------------------
	.section	.note.nv.tkinfo,"",@"SHT_NOTE"
	.sectionflags	@"SHF_NOTE_NV_TKINFO"
	.tkinfo
        /*0018*/ 	.word	0x00000002
        /*0030*/ 	.string	""
        /*0030*/ 	.string	"ptxas"
        /*0030*/ 	.string	"Cuda compilation tools, release 13.0, V13.0.88"
        /*0030*/ 	.string	"Build cuda_13.0.r13.0/compiler.36424714_0"
        /*0030*/ 	.string	"-arch sm_100 -m 64 "



//--------------------- .note.nv.cuinfo           --------------------------
	.section	.note.nv.cuinfo,"",@"SHT_NOTE"
	.sectionflags	@"SHF_NOTE_NV_CUINFO"
        /*0018*/ 	.short	0x0002
        /*001a*/ 	.short	0x0064
        /*001c*/ 	.short	0x0082
	.zero		2


//--------------------- .nv.info                  --------------------------
	.section	.nv.info,"",@"SHT_CUDA_INFO"
	.align	4


	//----- nvinfo : EIATTR_REGCOUNT
	.align		4
        /*0000*/ 	.byte	0x04, 0x2f
        /*0002*/ 	.short	(.L_10 - .L_9)
	.align		4
.L_9:
        /*0004*/ 	.word	index@(_Z20initialize_particlesP8ParticleP17curandStateXORWOWy)
        /*0008*/ 	.word	0x0000001a


	//----- nvinfo : EIATTR_FRAME_SIZE
	.align		4
.L_10:
        /*000c*/ 	.byte	0x04, 0x11
        /*000e*/ 	.short	(.L_12 - .L_11)
	.align		4
.L_11:
        /*0010*/ 	.word	index@(_Z20initialize_particlesP8ParticleP17curandStateXORWOWy)
        /*0014*/ 	.word	0x00000000


	//----- nvinfo : EIATTR_REGCOUNT
	.align		4
.L_12:
        /*0018*/ 	.byte	0x04, 0x2f
        /*001a*/ 	.short	(.L_14 - .L_13)
	.align		4
.L_13:
        /*001c*/ 	.word	index@(_Z16update_particlesP8ParticlePfP17curandStateXORWOW)
        /*0020*/ 	.word	0x00000018


	//----- nvinfo : EIATTR_FRAME_SIZE
	.align		4
.L_14:
        /*0024*/ 	.byte	0x04, 0x11
        /*0026*/ 	.short	(.L_16 - .L_15)
	.align		4
.L_15:
        /*0028*/ 	.word	index@(_Z16update_particlesP8ParticlePfP17curandStateXORWOW)
        /*002c*/ 	.word	0x00000000


	//----- nvinfo : EIATTR_REGCOUNT
	.align		4
.L_16:
        /*0030*/ 	.byte	0x04, 0x2f
        /*0032*/ 	.short	(.L_18 - .L_17)
	.align		4
.L_17:
        /*0034*/ 	.word	index@(_Z16find_global_bestP8ParticlePfS1_)
        /*0038*/ 	.word	0x0000000c


	//----- nvinfo : EIATTR_FRAME_SIZE
	.align		4
.L_18:
        /*003c*/ 	.byte	0x04, 0x11
        /*003e*/ 	.short	(.L_20 - .L_19)
	.align		4
.L_19:
        /*0040*/ 	.word	index@(_Z16find_global_bestP8ParticlePfS1_)
        /*0044*/ 	.word	0x00000000


	//----- nvinfo : EIATTR_MIN_STACK_SIZE
	.align		4
.L_20:
        /*0048*/ 	.byte	0x04, 0x12
        /*004a*/ 	.short	(.L_22 - .L_21)
	.align		4
.L_21:
        /*004c*/ 	.word	index@(_Z16find_global_bestP8ParticlePfS1_)
        /*0050*/ 	.word	0x00000000


	//----- nvinfo : EIATTR_MIN_STACK_SIZE
	.align		4
.L_22:
        /*0054*/ 	.byte	0x04, 0x12
        /*0056*/ 	.short	(.L_24 - .L_23)
	.align		4
.L_23:
        /*0058*/ 	.word	index@(_Z16update_particlesP8ParticlePfP17curandStateXORWOW)
        /*005c*/ 	.word	0x00000000


	//----- nvinfo : EIATTR_MIN_STACK_SIZE
	.align		4
.L_24:
        /*0060*/ 	.byte	0x04, 0x12
        /*0062*/ 	.short	(.L_26 - .L_25)
	.align		4
.L_25:
        /*0064*/ 	.word	index@(_Z20initialize_particlesP8ParticleP17curandStateXORWOWy)
        /*0068*/ 	.word	0x00000000
.L_26:


//--------------------- .nv.compat                --------------------------
	.section	.nv.compat,"",@"SHT_CUDA_COMPAT_INFO"
	.align	4
        /*0000*/ 	.byte	0x02, 0x09, 0x00, 0x00, 0x02, 0x02, 0x01, 0x00, 0x02, 0x05, 0x05, 0x00, 0x03, 0x07, 0x01, 0x01
        /*0010*/ 	.byte	0x02, 0x03, 0x00, 0x00, 0x02, 0x06, 0x01, 0x00, 0x04, 0x0b, 0x08, 0x00, 0x09, 0x00, 0x00, 0x00
        /*0020*/ 	.byte	0x00, 0x00, 0x00, 0x00


//--------------------- .nv.info._Z16find_global_bestP8ParticlePfS1_ --------------------------
	.section	.nv.info._Z16find_global_bestP8ParticlePfS1_,"",@"SHT_CUDA_INFO"
	.sectionflags	@""
	.align	4


	//----- nvinfo : EIATTR_CUDA_API_VERSION
	.align		4
        /*0000*/ 	.byte	0x04, 0x37
        /*0002*/ 	.short	(.L_28 - .L_27)
.L_27:
        /*0004*/ 	.word	0x00000082


	//----- nvinfo : EIATTR_KPARAM_INFO
	.align		4
.L_28:
        /*0008*/ 	.byte	0x04, 0x17
        /*000a*/ 	.short	(.L_30 - .L_29)
.L_29:
        /*000c*/ 	.word	0x00000000
        /*0010*/ 	.short	0x0002
        /*0012*/ 	.short	0x0010
        /*0014*/ 	.byte	0x00, 0xf5, 0x21, 0x00


	//----- nvinfo : EIATTR_KPARAM_INFO
	.align		4
.L_30:
        /*0018*/ 	.byte	0x04, 0x17
        /*001a*/ 	.short	(.L_32 - .L_31)
.L_31:
        /*001c*/ 	.word	0x00000000
        /*0020*/ 	.short	0x0001
        /*0022*/ 	.short	0x0008
        /*0024*/ 	.byte	0x00, 0xf5, 0x21, 0x00


	//----- nvinfo : EIATTR_KPARAM_INFO
	.align		4
.L_32:
        /*0028*/ 	.byte	0x04, 0x17
        /*002a*/ 	.short	(.L_34 - .L_33)
.L_33:
        /*002c*/ 	.word	0x00000000
        /*0030*/ 	.short	0x0000
        /*0032*/ 	.short	0x0000
        /*0034*/ 	.byte	0x00, 0xf5, 0x21, 0x00


	//----- nvinfo : EIATTR_SPARSE_MMA_MASK
	.align		4
.L_34:
        /*0038*/ 	.byte	0x03, 0x50
        /*003a*/ 	.short	0x0000


	//----- nvinfo : EIATTR_MAXREG_COUNT
	.align		4
        /*003c*/ 	.byte	0x03, 0x1b
        /*003e*/ 	.short	0x00ff


	//----- nvinfo : EIATTR_NUM_BARRIERS
	.align		4
        /*0040*/ 	.byte	0x02, 0x4c
        /*0042*/ 	.byte	0x01
	.zero		1


	//----- nvinfo : EIATTR_MERCURY_ISA_VERSION
	.align		4
        /*0044*/ 	.byte	0x03, 0x5f
        /*0046*/ 	.short	0x0101


	//----- nvinfo : EIATTR_VRC_CTA_INIT_COUNT
	.align		4
        /*0048*/ 	.byte	0x02, 0x4a
	.zero		1
	.zero		1


	//----- nvinfo : EIATTR_EXIT_INSTR_OFFSETS
	.align		4
        /*004c*/ 	.byte	0x04, 0x1c
        /*004e*/ 	.short	(.L_36 - .L_35)


	//   ....[0]....
.L_35:
        /*0050*/ 	.word	0x000002c0


	//   ....[1]....
        /*0054*/ 	.word	0x000003d0


	//   ....[2]....
        /*0058*/ 	.word	0x00000460


	//----- nvinfo : EIATTR_CRS_STACK_SIZE
	.align		4
.L_36:
        /*005c*/ 	.byte	0x04, 0x1e
        /*005e*/ 	.short	(.L_38 - .L_37)
.L_37:
        /*0060*/ 	.word	0x00000000


	//----- nvinfo : EIATTR_CBANK_PARAM_SIZE
	.align		4
.L_38:
        /*0064*/ 	.byte	0x03, 0x19
        /*0066*/ 	.short	0x0018


	//----- nvinfo : EIATTR_PARAM_CBANK
	.align		4
        /*0068*/ 	.byte	0x04, 0x0a
        /*006a*/ 	.short	(.L_40 - .L_39)
	.align		4
.L_39:
        /*006c*/ 	.word	index@(.nv.constant0._Z16find_global_bestP8ParticlePfS1_)
        /*0070*/ 	.short	0x0380
        /*0072*/ 	.short	0x0018


	//----- nvinfo : EIATTR_SW_WAR
	.align		4
.L_40:
        /*0074*/ 	.byte	0x04, 0x36
        /*0076*/ 	.short	(.L_42 - .L_41)
.L_41:
        /*0078*/ 	.word	0x00000008
.L_42:


//--------------------- .nv.info._Z16update_particlesP8ParticlePfP17curandStateXORWOW --------------------------
	.section	.nv.info._Z16update_particlesP8ParticlePfP17curandStateXORWOW,"",@"SHT_CUDA_INFO"
	.sectionflags	@""
	.align	4


	//----- nvinfo : EIATTR_CUDA_API_VERSION
	.align		4
        /*0000*/ 	.byte	0x04, 0x37
        /*0002*/ 	.short	(.L_44 - .L_43)
.L_43:
        /*0004*/ 	.word	0x00000082


	//----- nvinfo : EIATTR_KPARAM_INFO
	.align		4
.L_44:
        /*0008*/ 	.byte	0x04, 0x17
        /*000a*/ 	.short	(.L_46 - .L_45)
.L_45:
        /*000c*/ 	.word	0x00000000
        /*0010*/ 	.short	0x0002
        /*0012*/ 	.short	0x0010
        /*0014*/ 	.byte	0x00, 0xf5, 0x21, 0x00


	//----- nvinfo : EIATTR_KPARAM_INFO
	.align		4
.L_46:
        /*0018*/ 	.byte	0x04, 0x17
        /*001a*/ 	.short	(.L_48 - .L_47)
.L_47:
        /*001c*/ 	.word	0x00000000
        /*0020*/ 	.short	0x0001
        /*0022*/ 	.short	0x0008
        /*0024*/ 	.byte	0x00, 0xf5, 0x21, 0x00


	//----- nvinfo : EIATTR_KPARAM_INFO
	.align		4
.L_48:
        /*0028*/ 	.byte	0x04, 0x17
        /*002a*/ 	.short	(.L_50 - .L_49)
.L_49:
        /*002c*/ 	.word	0x00000000
        /*0030*/ 	.short	0x0000
        /*0032*/ 	.short	0x0000
        /*0034*/ 	.byte	0x00, 0xf5, 0x21, 0x00


	//----- nvinfo : EIATTR_SPARSE_MMA_MASK
	.align		4
.L_50:
        /*0038*/ 	.byte	0x03, 0x50
        /*003a*/ 	.short	0x0000


	//----- nvinfo : EIATTR_MAXREG_COUNT
	.align		4
        /*003c*/ 	.byte	0x03, 0x1b
        /*003e*/ 	.short	0x00ff


	//----- nvinfo : EIATTR_MERCURY_ISA_VERSION
	.align		4
        /*0040*/ 	.byte	0x03, 0x5f
        /*0042*/ 	.short	0x0101


	//----- nvinfo : EIATTR_VRC_CTA_INIT_COUNT
	.align		4
        /*0044*/ 	.byte	0x02, 0x4a
	.zero		1
	.zero		1


	//----- nvinfo : EIATTR_EXIT_INSTR_OFFSETS
	.align		4
        /*0048*/ 	.byte	0x04, 0x1c
        /*004a*/ 	.short	(.L_52 - .L_51)


	//   ....[0]....
.L_51:
        /*004c*/ 	.word	0x00000060


	//   ....[1]....
        /*0050*/ 	.word	0x000006b0


	//   ....[2]....
        /*0054*/ 	.word	0x000006f0


	//----- nvinfo : EIATTR_CBANK_PARAM_SIZE
	.align		4
.L_52:
        /*0058*/ 	.byte	0x03, 0x19
        /*005a*/ 	.short	0x0018


	//----- nvinfo : EIATTR_PARAM_CBANK
	.align		4
        /*005c*/ 	.byte	0x04, 0x0a
        /*005e*/ 	.short	(.L_54 - .L_53)
	.align		4
.L_53:
        /*0060*/ 	.word	index@(.nv.constant0._Z16update_particlesP8ParticlePfP17curandStateXORWOW)
        /*0064*/ 	.short	0x0380
        /*0066*/ 	.short	0x0018


	//----- nvinfo : EIATTR_SW_WAR
	.align		4
.L_54:
        /*0068*/ 	.byte	0x04, 0x36
        /*006a*/ 	.short	(.L_56 - .L_55)
.L_55:
        /*006c*/ 	.word	0x00000008
.L_56:


//--------------------- .nv.info._Z20initialize_particlesP8ParticleP17curandStateXORWOWy --------------------------
	.section	.nv.info._Z20initialize_particlesP8ParticleP17curandStateXORWOWy,"",@"SHT_CUDA_INFO"
	.sectionflags	@""
	.align	4


	//----- nvinfo : EIATTR_CUDA_API_VERSION
	.align		4
        /*0000*/ 	.byte	0x04, 0x37
        /*0002*/ 	.short	(.L_58 - .L_57)
.L_57:
        /*0004*/ 	.word	0x00000082


	//----- nvinfo : EIATTR_KPARAM_INFO
	.align		4
.L_58:
        /*0008*/ 	.byte	0x04, 0x17
        /*000a*/ 	.short	(.L_60 - .L_59)
.L_59:
        /*000c*/ 	.word	0x00000000
        /*0010*/ 	.short	0x0002
        /*0012*/ 	.short	0x0010
        /*0014*/ 	.byte	0x00, 0xf0, 0x21, 0x00


	//----- nvinfo : EIATTR_KPARAM_INFO
	.align		4
.L_60:
        /*0018*/ 	.byte	0x04, 0x17
        /*001a*/ 	.short	(.L_62 - .L_61)
.L_61:
        /*001c*/ 	.word	0x00000000
        /*0020*/ 	.short	0x0001
        /*0022*/ 	.short	0x0008
        /*0024*/ 	.byte	0x00, 0xf5, 0x21, 0x00


	//----- nvinfo : EIATTR_KPARAM_INFO
	.align		4
.L_62:
        /*0028*/ 	.byte	0x04, 0x17
        /*002a*/ 	.short	(.L_64 - .L_63)
.L_63:
        /*002c*/ 	.word	0x00000000
        /*0030*/ 	.short	0x0000
        /*0032*/ 	.short	0x0000
        /*0034*/ 	.byte	0x00, 0xf5, 0x21, 0x00


	//----- nvinfo : EIATTR_SPARSE_MMA_MASK
	.align		4
.L_64:
        /*0038*/ 	.byte	0x03, 0x50
        /*003a*/ 	.short	0x0000


	//----- nvinfo : EIATTR_MAXREG_COUNT
	.align		4
        /*003c*/ 	.byte	0x03, 0x1b
        /*003e*/ 	.short	0x00ff


	//----- nvinfo : EIATTR_MERCURY_ISA_VERSION
	.align		4
        /*0040*/ 	.byte	0x03, 0x5f
        /*0042*/ 	.short	0x0101


	//----- nvinfo : EIATTR_VRC_CTA_INIT_COUNT
	.align		4
        /*0044*/ 	.byte	0x02, 0x4a
	.zero		1
	.zero		1


	//----- nvinfo : EIATTR_EXIT_INSTR_OFFSETS
	.align		4
        /*0048*/ 	.byte	0x04, 0x1c
        /*004a*/ 	.short	(.L_66 - .L_65)


	//   ....[0]....
.L_65:
        /*004c*/ 	.word	0x00000060


	//   ....[1]....
        /*0050*/ 	.word	0x00000790


	//----- nvinfo : EIATTR_CBANK_PARAM_SIZE
	.align		4
.L_66:
        /*0054*/ 	.byte	0x03, 0x19
        /*0056*/ 	.short	0x0018


	//----- nvinfo : EIATTR_PARAM_CBANK
	.align		4
        /*0058*/ 	.byte	0x04, 0x0a
        /*005a*/ 	.short	(.L_68 - .L_67)
	.align		4
.L_67:
        /*005c*/ 	.word	index@(.nv.constant0._Z20initialize_particlesP8ParticleP17curandStateXORWOWy)
        /*0060*/ 	.short	0x0380
        /*0062*/ 	.short	0x0018


	//----- nvinfo : EIATTR_SW_WAR
	.align		4
.L_68:
        /*0064*/ 	.byte	0x04, 0x36
        /*0066*/ 	.short	(.L_70 - .L_69)
.L_69:
        /*0068*/ 	.word	0x00000008
.L_70:


//--------------------- .nv.callgraph             --------------------------
	.section	.nv.callgraph,"",@"SHT_CUDA_CALLGRAPH"
	.align	4
	.sectionentsize	8
	.align		4
        /*0000*/ 	.word	0x00000000
	.align		4
        /*0004*/ 	.word	0xffffffff
	.align		4
        /*0008*/ 	.word	0x00000000
	.align		4
        /*000c*/ 	.word	0xfffffffe
	.align		4
        /*0010*/ 	.word	0x00000000
	.align		4
        /*0014*/ 	.word	0xfffffffd
	.align		4
        /*0018*/ 	.word	0x00000000
	.align		4
        /*001c*/ 	.word	0xfffffffc


//--------------------- .nv.constant4             --------------------------
	.section	.nv.constant4,"a",@progbits
	.align	8
	.align		8
.nv.constant4:
        /*0000*/ 	.dword	precalc_xorwow_matrix
	.align		8
        /*0008*/ 	.dword	precalc_xorwow_offset_matrix
	.align		8
        /*0010*/ 	.dword	mrg32k3aM1
	.align		8
        /*0018*/ 	.dword	mrg32k3aM2
	.align		8
        /*0020*/ 	.dword	mrg32k3aM1SubSeq
	.align		8
        /*0028*/ 	.dword	mrg32k3aM2SubSeq
	.align		8
        /*0030*/ 	.dword	mrg32k3aM1Seq
	.align		8
        /*0038*/ 	.dword	mrg32k3aM2Seq


//--------------------- .nv.constant3             --------------------------
	.section	.nv.constant3,"a",@progbits
	.align	8
.nv.constant3:
	.type		__cr_lgamma_table,@object
	.size		__cr_lgamma_table,(.L_8 - __cr_lgamma_table)
__cr_lgamma_table:
        /*0000*/ 	.byte	0x00, 0x00, 0x00, 0x00, 0x00, 0x00, 0x00, 0x00, 0x00, 0x00, 0x00, 0x00, 0x00, 0x00, 0x00, 0x00
        /*0010*/ 	.byte	0xef, 0x39, 0xfa, 0xfe, 0x42, 0x2e, 0xe6, 0x3f, 0x02, 0x20, 0x2a, 0xfa, 0x0b, 0xab, 0xfc, 0x3f
        /*0020*/ 	.byte	0xf9, 0x2c, 0x92, 0x7c, 0xa7, 0x6c, 0x09, 0x40, 0xc9, 0x79, 0x44, 0x3c, 0x64, 0x26, 0x13, 0x40
        /*0030*/ 	.byte	0xca, 0x01, 0xcf, 0x3a, 0x27, 0x51, 0x1a, 0x40, 0x30, 0xcc, 0x2d, 0xf3, 0xe1, 0x0c, 0x21, 0x40
        /*0040*/ 	.byte	0x0d, 0xb7, 0xfc, 0x82, 0x8e, 0x35, 0x25, 0x40
.L_8:


//--------------------- .text._Z16find_global_bestP8ParticlePfS1_ --------------------------
	.section	.text._Z16find_global_bestP8ParticlePfS1_,"ax",@progbits
	.align	128
        .global         _Z16find_global_bestP8ParticlePfS1_
        .type           _Z16find_global_bestP8ParticlePfS1_,@function
        .size           _Z16find_global_bestP8ParticlePfS1_,(.L_x_9 - _Z16find_global_bestP8ParticlePfS1_)
        .other          _Z16find_global_bestP8ParticlePfS1_,@"STO_CUDA_ENTRY STV_DEFAULT"
_Z16find_global_bestP8ParticlePfS1_:
.text._Z16find_global_bestP8ParticlePfS1_:
[----:B------:R-:W-:Y:S01]  /*0000*/  LDC R1, c[0x0][0x37c] ;  /* 0x0000df00ff017b82 */ /* 0x000fe20000000800 */
[----:B------:R-:W0:Y:S07]  /*0010*/  S2R R6, SR_TID.X ;  /* 0x0000000000067919 */ /* 0x000e2e0000002100 */
[----:B------:R-:W0:Y:S01]  /*0020*/  S2UR UR4, SR_CTAID.X ;  /* 0x00000000000479c3 */ /* 0x000e220000002500 */
[----:B------:R-:W1:Y:S07]  /*0030*/  LDCU.64 UR8, c[0x0][0x358] ;  /* 0x00006b00ff0877ac */ /* 0x000e6e0008000a00 */
[----:B------:R-:W0:Y:S02]  /*0040*/  LDC R7, c[0x0][0x360] ;  /* 0x0000d800ff077b82 */ /* 0x000e240000000800 */
[----:B0-----:R-:W-:-:S05]  /*0050*/  IMAD R5, R7, UR4, R6 ;  /* 0x0000000407057c24 */ /* 0x001fca000f8e0206 */
[----:B------:R-:W-:-:S13]  /*0060*/  ISETP.GT.AND P0, PT, R5, 0xff, PT ;  /* 0x000000ff0500780c */ /* 0x000fda0003f04270 */
[----:B------:R-:W0:Y:S02]  /*0070*/  @!P0 LDC.64 R2, c[0x0][0x380] ;  /* 0x0000e000ff028b82 */ /* 0x000e240000000a00 */
[----:B0-----:R-:W-:-:S06]  /*0080*/  @!P0 IMAD.WIDE R2, R5, 0x1c, R2 ;  /* 0x0000001c05028825 */ /* 0x001fcc00078e0202 */
[----:B-1----:R-:W2:Y:S01]  /*0090*/  @!P0 LDG.E R3, desc[UR8][R2.64+0x18] ;  /* 0x0000180802038981 */ /* 0x002ea2000c1e1900 */
[----:B------:R-:W0:Y:S01]  /*00a0*/  S2UR UR6, SR_CgaCtaId ;  /* 0x00000000000679c3 */ /* 0x000e220000008800 */
[----:B------:R-:W-:Y:S01]  /*00b0*/  UMOV UR4, 0x400 ;  /* 0x0000040000047882 */ /* 0x000fe20000000000 */
[----:B------:R-:W-:Y:S01]  /*00c0*/  IMAD.MOV.U32 R9, RZ, RZ, 0x7f7fffff ;  /* 0x7f7fffffff097424 */ /* 0x000fe200078e00ff */
[----:B------:R-:W-:Y:S02]  /*00d0*/  UIADD3 UR5, UPT, UPT, UR4, 0x400, URZ ;  /* 0x0000040004057890 */ /* 0x000fe4000fffe0ff */
[----:B0-----:R-:W-:Y:S02]  /*00e0*/  ULEA UR4, UR6, UR4, 0x18 ;  /* 0x0000000406047291 */ /* 0x001fe4000f8ec0ff */
[----:B------:R-:W-:-:S04]  /*00f0*/  ULEA UR5, UR6, UR5, 0x18 ;  /* 0x0000000506057291 */ /* 0x000fc8000f8ec0ff */
[C---:B------:R-:W-:Y:S02]  /*0100*/  LEA R0, R6.reuse, UR4, 0x2 ;  /* 0x0000000406007c11 */ /* 0x040fe4000f8e10ff */
[----:B------:R-:W-:-:S03]  /*0110*/  LEA R4, R6, UR5, 0x2 ;  /* 0x0000000506047c11 */ /* 0x000fc6000f8e10ff */
[----:B------:R0:W-:Y:S04]  /*0120*/  STS [R0], R9 ;  /* 0x0000000900007388 */ /* 0x0001e80000000800 */
[----:B------:R0:W-:Y:S04]  /*0130*/  STS [R4], R5 ;  /* 0x0000000504007388 */ /* 0x0001e80000000800 */
[----:B--2---:R0:W-:Y:S01]  /*0140*/  @!P0 STS [R0], R3 ;  /* 0x0000000300008388 */ /* 0x0041e20000000800 */
[----:B------:R-:W-:Y:S01]  /*0150*/  BAR.SYNC.DEFER_BLOCKING 0x0 ;  /* 0x0000000000007b1d */ /* 0x000fe20000010000 */
[----:B------:R-:W-:-:S13]  /*0160*/  ISETP.GE.U32.AND P0, PT, R7, 0x2, PT ;  /* 0x000000020700780c */ /* 0x000fda0003f06070 */
[----:B0-----:R-:W-:Y:S05]  /*0170*/  @!P0 BRA `(.L_x_0) ;  /* 0x00000000004c8947 */ /* 0x001fea0003800000 */
.L_x_3:
[--C-:B------:R-:W-:Y:S01]  /*0180*/  IMAD.MOV.U32 R8, RZ, RZ, R7.reuse ;  /* 0x000000ffff087224 */ /* 0x100fe200078e0007 */
[----:B------:R-:W-:Y:S01]  /*0190*/  SHF.R.U32.HI R7, RZ, 0x1, R7 ;  /* 0x00000001ff077819 */ /* 0x000fe20000011607 */
[----:B------:R-:W-:Y:S04]  /*01a0*/  BSSY.RECONVERGENT B0, `(.L_x_1) ;  /* 0x000000d000007945 */ /* 0x000fe80003800200 */
[----:B------:R-:W-:-:S05]  /*01b0*/  IMAD.IADD R2, R5, 0x1, R7 ;  /* 0x0000000105027824 */ /* 0x000fca00078e0207 */
[----:B------:R-:W-:-:S04]  /*01c0*/  ISETP.GT.AND P0, PT, R2, 0xff, PT ;  /* 0x000000ff0200780c */ /* 0x000fc80003f04270 */
[----:B------:R-:W-:-:S13]  /*01d0*/  ISETP.GE.U32.OR P0, PT, R6, R7, P0 ;  /* 0x000000070600720c */ /* 0x000fda0000706470 */
[----:B0-----:R-:W-:Y:S05]  /*01e0*/  @P0 BRA `(.L_x_2) ;  /* 0x0000000000200947 */ /* 0x001fea0003800000 */
[----:B------:R-:W-:Y:S01]  /*01f0*/  IMAD R2, R7, 0x4, R0 ;  /* 0x0000000407027824 */ /* 0x000fe200078e0200 */
[----:B------:R-:W-:Y:S05]  /*0200*/  LDS R3, [R0] ;  /* 0x0000000000037984 */ /* 0x000fea0000000800 */
[----:B------:R-:W0:Y:S02]  /*0210*/  LDS R2, [R2] ;  /* 0x0000000002027984 */ /* 0x000e240000000800 */
[----:B0-----:R-:W-:-:S13]  /*0220*/  FSETP.GEU.AND P0, PT, R2, R3, PT ;  /* 0x000000030200720b */ /* 0x001fda0003f0e000 */
[----:B------:R-:W-:Y:S01]  /*0230*/  @!P0 IMAD R3, R7, 0x4, R4 ;  /* 0x0000000407038824 */ /* 0x000fe200078e0204 */
[----:B------:R-:W-:Y:S05]  /*0240*/  @!P0 STS [R0], R2 ;  /* 0x0000000200008388 */ /* 0x000fea0000000800 */
[----:B------:R-:W0:Y:S04]  /*0250*/  @!P0 LDS R3, [R3] ;  /* 0x0000000003038984 */ /* 0x000e280000000800 */
[----:B0-----:R0:W-:Y:S02]  /*0260*/  @!P0 STS [R4], R3 ;  /* 0x0000000304008388 */ /* 0x0011e40000000800 */
.L_x_2:
[----:B------:R-:W-:Y:S05]  /*0270*/  BSYNC.RECONVERGENT B0 ;  /* 0x0000000000007941 */ /* 0x000fea0003800200 */
.L_x_1:
[----:B------:R-:W-:Y:S01]  /*0280*/  BAR.SYNC.DEFER_BLOCKING 0x0 ;  /* 0x0000000000007b1d */ /* 0x000fe20000010000 */
[----:B------:R-:W-:-:S13]  /*0290*/  ISETP.GT.U32.AND P0, PT, R8, 0x3, PT ;  /* 0x000000030800780c */ /* 0x000fda0003f04070 */
[----:B------:R-:W-:Y:S05]  /*02a0*/  @P0 BRA `(.L_x_3) ;  /* 0xfffffffc00b40947 */ /* 0x000fea000383ffff */
.L_x_0:
[----:B------:R-:W-:-:S13]  /*02b0*/  ISETP.NE.AND P0, PT, R6, RZ, PT ;  /* 0x000000ff0600720c */ /* 0x000fda0003f05270 */
[----:B------:R-:W-:Y:S05]  /*02c0*/  @P0 EXIT ;  /* 0x000000000000094d */ /* 0x000fea0003800000 */
[----:B0-----:R-:W0:Y:S02]  /*02d0*/  LDC.64 R2, c[0x0][0x390] ;  /* 0x0000e400ff027b82 */ /* 0x001e240000000a00 */
[----:B0-----:R0:W5:Y:S06]  /*02e0*/  LDG.E R6, desc[UR8][R2.64] ;  /* 0x0000000802067981 */ /* 0x00116c000c1e1900 */
[----:B------:R-:W1:Y:S01]  /*02f0*/  S2UR UR5, SR_CgaCtaId ;  /* 0x00000000000579c3 */ /* 0x000e620000008800 */
[----:B------:R-:W-:Y:S01]  /*0300*/  UMOV UR4, 0x400 ;  /* 0x0000040000047882 */ /* 0x000fe20000000000 */
[----:B------:R-:W-:Y:S01]  /*0310*/  BSSY B0, `(.L_x_4) ;  /* 0x0000009000007945 */ /* 0x000fe20003800000 */
[----:B-1----:R-:W-:-:S09]  /*0320*/  ULEA UR4, UR5, UR4, 0x18 ;  /* 0x0000000405047291 */ /* 0x002fd2000f8ec0ff */
[----:B0-----:R-:W1:Y:S03]  /*0330*/  LDS R5, [UR4] ;  /* 0x00000004ff057984 */ /* 0x001e660008000800 */
.L_x_5:
[----:B-1---5:R-:W-:Y:S01]  /*0340*/  FMNMX R7, R5, R6, PT ;  /* 0x0000000605077209 */ /* 0x022fe20003800000 */
[----:B------:R-:W-:Y:S05]  /*0350*/  YIELD ;  /* 0x0000000000007946 */ /* 0x000fea0003800000 */
[----:B------:R-:W2:Y:S02]  /*0360*/  ATOMG.E.CAS.STRONG.GPU PT, R7, [R2], R6, R7 ;  /* 0x00000006020773a9 */ /* 0x000ea400001ee107 */
[----:B--2---:R-:W-:Y:S01]  /*0370*/  ISETP.NE.AND P0, PT, R6, R7, PT ;  /* 0x000000070600720c */ /* 0x004fe20003f05270 */
[----:B------:R-:W-:-:S12]  /*0380*/  IMAD.MOV.U32 R6, RZ, RZ, R7 ;  /* 0x000000ffff067224 */ /* 0x000fd800078e0007 */
[----:B------:R-:W-:Y:S05]  /*0390*/  @P0 BRA `(.L_x_5) ;  /* 0xfffffffc00e80947 */ /* 0x000fea000383ffff */
[----:B------:R-:W-:Y:S05]  /*03a0*/  BSYNC B0 ;  /* 0x0000000000007941 */ /* 0x000fea0003800000 */
.L_x_4:
[----:B------:R-:W2:Y:S02]  /*03b0*/  LDG.E R2, desc[UR8][R2.64] ;  /* 0x0000000802027981 */ /* 0x000ea4000c1e1900 */
[----:B--2---:R-:W-:-:S13]  /*03c0*/  FSETP.NEU.AND P0, PT, R2, R5, PT ;  /* 0x000000050200720b */ /* 0x004fda0003f0d000 */
[----:B------:R-:W-:Y:S05]  /*03d0*/  @P0 EXIT ;  /* 0x000000000000094d */ /* 0x000fea0003800000 */
[----:B------:R-:W0:Y:S01]  /*03e0*/  LDS R5, [UR4+0x400] ;  /* 0x00040004ff057984 */ /* 0x000e220008000800 */
[----:B------:R-:W0:Y:S02]  /*03f0*/  LDC.64 R2, c[0x0][0x380] ;  /* 0x0000e000ff027b82 */ /* 0x000e240000000a00 */
[----:B0-----:R-:W-:-:S05]  /*0400*/  IMAD.WIDE R2, R5, 0x1c, R2 ;  /* 0x0000001c05027825 */ /* 0x001fca00078e0202 */
[----:B------:R-:W2:Y:S01]  /*0410*/  LDG.E R7, desc[UR8][R2.64+0x10] ;  /* 0x0000100802077981 */ /* 0x000ea2000c1e1900 */
[----:B------:R-:W2:Y:S03]  /*0420*/  LDC.64 R4, c[0x0][0x388] ;  /* 0x0000e200ff047b82 */ /* 0x000ea60000000a00 */
[----:B--2---:R-:W-:Y:S04]  /*0430*/  STG.E desc[UR8][R4.64], R7 ;  /* 0x0000000704007986 */ /* 0x004fe8000c101908 */
[----:B------:R-:W2:Y:S04]  /*0440*/  LDG.E R9, desc[UR8][R2.64+0x14] ;  /* 0x0000140802097981 */ /* 0x000ea8000c1e1900 */
[----:B--2---:R-:W-:Y:S01]  /*0450*/  STG.E desc[UR8][R4.64+0x4], R9 ;  /* 0x0000040904007986 */ /* 0x004fe2000c101908 */
[----:B------:R-:W-:Y:S05]  /*0460*/  EXIT ;  /* 0x000000000000794d */ /* 0x000fea0003800000 */
.L_x_6:
[----:B------:R-:W-:-:S00]  /*0470*/  BRA `(.L_x_6) ;  /* 0xfffffffc00fc7947 */ /* 0x000fc0000383ffff */
[----:B------:R-:W-:-:S00]  /*0480*/  NOP ;  /* 0x0000000000007918 */ /* 0x000fc00000000000 */
[----:B------:R-:W-:-:S00]  /*0490*/  NOP ;  /* 0x0000000000007918 */ /* 0x000fc00000000000 */
[----:B------:R-:W-:-:S00]  /*04a0*/  NOP ;  /* 0x0000000000007918 */ /* 0x000fc00000000000 */
[----:B------:R-:W-:-:S00]  /*04b0*/  NOP ;  /* 0x0000000000007918 */ /* 0x000fc00000000000 */
[----:B------:R-:W-:-:S00]  /*04c0*/  NOP ;  /* 0x0000000000007918 */ /* 0x000fc00000000000 */
[----:B------:R-:W-:-:S00]  /*04d0*/  NOP ;  /* 0x0000000000007918 */ /* 0x000fc00000000000 */
[----:B------:R-:W-:-:S00]  /*04e0*/  NOP ;  /* 0x0000000000007918 */ /* 0x000fc00000000000 */
[----:B------:R-:W-:-:S00]  /*04f0*/  NOP ;  /* 0x0000000000007918 */ /* 0x000fc00000000000 */
.L_x_9:


//--------------------- .text._Z16update_particlesP8ParticlePfP17curandStateXORWOW --------------------------
	.section	.text._Z16update_particlesP8ParticlePfP17curandStateXORWOW,"ax",@progbits
	.align	128
        .global         _Z16update_particlesP8ParticlePfP17curandStateXORWOW
        .type           _Z16update_particlesP8ParticlePfP17curandStateXORWOW,@function
        .size           _Z16update_particlesP8ParticlePfP17curandStateXORWOW,(.L_x_10 - _Z16update_particlesP8ParticlePfP17curandStateXORWOW)
        .other          _Z16update_particlesP8ParticlePfP17curandStateXORWOW,@"STO_CUDA_ENTRY STV_DEFAULT"
_Z16update_particlesP8ParticlePfP17curandStateXORWOW:
.text._Z16update_particlesP8ParticlePfP17curandStateXORWOW:
[----:B------:R-:W-:Y:S01]  /*0000*/  LDC R1, c[0x0][0x37c] ;  /* 0x0000df00ff017b82 */ /* 0x000fe20000000800 */
[----:B------:R-:W0:Y:S07]  /*0010*/  S2R R0, SR_TID.X ;  /* 0x0000000000007919 */ /* 0x000e2e0000002100 */
[----:B------:R-:W0:Y:S08]  /*0020*/  S2UR UR4, SR_CTAID.X ;  /* 0x00000000000479c3 */ /* 0x000e300000002500 */
[----:B------:R-:W0:Y:S02]  /*0030*/  LDC R17, c[0x0][0x360] ;  /* 0x0000d800ff117b82 */ /* 0x000e240000000800 */
[----:B0-----:R-:W-:-:S05]  /*0040*/  IMAD R17, R17, UR4, R0 ;  /* 0x0000000411117c24 */ /* 0x001fca000f8e0200 */
[----:B------:R-:W-:-:S13]  /*0050*/  ISETP.GT.AND P0, PT, R17, 0xff, PT ;  /* 0x000000ff1100780c */ /* 0x000fda0003f04270 */
[----:B------:R-:W-:Y:S05]  /*0060*/  @P0 EXIT ;  /* 0x000000000000094d */ /* 0x000fea0003800000 */
[----:B------:R-:W0:Y:S01]  /*0070*/  LDC.64 R4, c[0x0][0x390] ;  /* 0x0000e400ff047b82 */ /* 0x000e220000000a00 */
[----:B------:R-:W1:Y:S07]  /*0080*/  LDCU.64 UR4, c[0x0][0x358] ;  /* 0x00006b00ff0477ac */ /* 0x000e6e0008000a00 */
[----:B------:R-:W2:Y:S01]  /*0090*/  LDC.64 R6, c[0x0][0x380] ;  /* 0x0000e000ff067b82 */ /* 0x000ea20000000a00 */
[----:B0-----:R-:W-:-:S05]  /*00a0*/  IMAD.WIDE R4, R17, 0x30, R4 ;  /* 0x0000003011047825 */ /* 0x001fca00078e0204 */
[----:B-1----:R-:W3:Y:S04]  /*00b0*/  LDG.E.64 R8, desc[UR4][R4.64] ;  /* 0x0000000404087981 */ /* 0x002ee8000c1e1b00 */
[----:B------:R-:W4:Y:S04]  /*00c0*/  LDG.E.64 R10, desc[UR4][R4.64+0x10] ;  /* 0x00001004040a7981 */ /* 0x000f28000c1e1b00 */
[----:B------:R-:W5:Y:S01]  /*00d0*/  LDG.E.64 R12, desc[UR4][R4.64+0x8] ;  /* 0x00000804040c7981 */ /* 0x000f62000c1e1b00 */
[----:B--2---:R-:W-:Y:S01]  /*00e0*/  IMAD.WIDE R6, R17, 0x1c, R6 ;  /* 0x0000001c11067825 */ /* 0x004fe200078e0206 */
[----:B---3--:R-:W-:-:S04]  /*00f0*/  SHF.R.U32.HI R0, RZ, 0x2, R9 ;  /* 0x00000002ff007819 */ /* 0x008fc80000011609 */
[----:B------:R-:W-:Y:S01]  /*0100*/  LOP3.LUT R0, R0, R9, RZ, 0x3c, !PT ;  /* 0x0000000900007212 */ /* 0x000fe200078e3cff */
[----:B----4-:R-:W-:Y:S01]  /*0110*/  IMAD.SHL.U32 R3, R11, 0x10, RZ ;  /* 0x000000100b037824 */ /* 0x010fe200078e00ff */
[----:B------:R0:W-:Y:S01]  /*0120*/  STG.E.64 desc[UR4][R4.64+0x8], R10 ;  /* 0x0000080a04007986 */ /* 0x0001e2000c101b04 */
[----:B-----5:R-:W-:Y:S02]  /*0130*/  SHF.R.U32.HI R9, RZ, 0x2, R12 ;  /* 0x00000002ff097819 */ /* 0x020fe4000001160c */
[C---:B------:R-:W-:Y:S02]  /*0140*/  IMAD.SHL.U32 R2, R0.reuse, 0x2, RZ ;  /* 0x0000000200027824 */ /* 0x040fe400078e00ff */
[----:B------:R-:W-:Y:S01]  /*0150*/  IMAD.MOV.U32 R15, RZ, RZ, R13 ;  /* 0x000000ffff0f7224 */ /* 0x000fe200078e000d */
[----:B------:R-:W-:Y:S02]  /*0160*/  LOP3.LUT R9, R9, R12, RZ, 0x3c, !PT ;  /* 0x0000000c09097212 */ /* 0x000fe400078e3cff */
[----:B------:R-:W-:-:S03]  /*0170*/  LOP3.LUT R2, R0, R2, R3, 0x96, !PT ;  /* 0x0000000200027212 */ /* 0x000fc600078e9603 */
[----:B------:R-:W-:Y:S01]  /*0180*/  IMAD.SHL.U32 R14, R9, 0x2, RZ ;  /* 0x00000002090e7824 */ /* 0x000fe200078e00ff */
[----:B------:R-:W-:Y:S02]  /*0190*/  LOP3.LUT R12, R2, R11, RZ, 0x3c, !PT ;  /* 0x0000000b020c7212 */ /* 0x000fe400078e3cff */
[----:B------:R-:W1:Y:S02]  /*01a0*/  LDC.64 R2, c[0x0][0x388] ;  /* 0x0000e200ff027b82 */ /* 0x000e640000000a00 */
[----:B------:R-:W-:-:S04]  /*01b0*/  SHF.L.U32 R0, R12, 0x4, RZ ;  /* 0x000000040c007819 */ /* 0x000fc800000006ff */
[----:B------:R-:W-:Y:S01]  /*01c0*/  LOP3.LUT R9, R9, R14, R0, 0x96, !PT ;  /* 0x0000000e09097212 */ /* 0x000fe200078e9600 */
[----:B------:R-:W-:-:S03]  /*01d0*/  VIADD R14, R8, 0xb0f8a ;  /* 0x000b0f8a080e7836 */ /* 0x000fc60000000000 */
[----:B------:R-:W-:Y:S02]  /*01e0*/  LOP3.LUT R13, R9, R12, RZ, 0x3c, !PT ;  /* 0x0000000c090d7212 */ /* 0x000fe400078e3cff */
[----:B------:R-:W-:Y:S04]  /*01f0*/  STG.E.64 desc[UR4][R4.64], R14 ;  /* 0x0000000e04007986 */ /* 0x000fe8000c101b04 */
[----:B------:R2:W-:Y:S04]  /*0200*/  STG.E.64 desc[UR4][R4.64+0x10], R12 ;  /* 0x0000100c04007986 */ /* 0x0005e8000c101b04 */
[----:B------:R-:W3:Y:S04]  /*0210*/  LDG.E R19, desc[UR4][R6.64+0x10] ;  /* 0x0000100406137981 */ /* 0x000ee8000c1e1900 */
[----:B------:R-:W3:Y:S04]  /*0220*/  LDG.E R0, desc[UR4][R6.64] ;  /* 0x0000000406007981 */ /* 0x000ee8000c1e1900 */
[----:B-1----:R-:W4:Y:S04]  /*0230*/  LDG.E R21, desc[UR4][R2.64] ;  /* 0x0000000402157981 */ /* 0x002f28000c1e1900 */
[----:B------:R-:W5:Y:S01]  /*0240*/  LDG.E R17, desc[UR4][R6.64+0x8] ;  /* 0x0000080406117981 */ /* 0x000f62000c1e1900 */
[----:B------:R-:W-:Y:S01]  /*0250*/  IADD3 R9, PT, PT, R8, 0x587c5, R12 ;  /* 0x000587c508097810 */ /* 0x000fe20007ffe00c */
[----:B------:R-:W-:-:S02]  /*0260*/  HFMA2 R8, -RZ, RZ, 0.1171875, 0 ;  /* 0x2f800000ff087431 */ /* 0x000fc400000001ff */
[----:B------:R-:W-:Y:S01]  /*0270*/  IMAD.IADD R16, R13, 0x1, R14 ;  /* 0x000000010d107824 */ /* 0x000fe200078e020e */
[----:B------:R-:W-:-:S04]  /*0280*/  I2FP.F32.U32 R9, R9 ;  /* 0x0000000900097245 */ /* 0x000fc80000201000 */
[----:B0-----:R-:W-:Y:S01]  /*0290*/  I2FP.F32.U32 R11, R16 ;  /* 0x00000010000b7245 */ /* 0x001fe20000201000 */
[----:B------:R-:W-:-:S04]  /*02a0*/  FFMA R9, R9, R8, 1.1641532182693481445e-10 ;  /* 0x2f00000009097423 */ /* 0x000fc80000000008 */
[----:B------:R-:W-:Y:S01]  /*02b0*/  FFMA R11, R11, R8, 1.1641532182693481445e-10 ;  /* 0x2f0000000b0b7423 */ /* 0x000fe20000000008 */
[----:B------:R-:W-:-:S03]  /*02c0*/  FADD R9, R9, R9 ;  /* 0x0000000909097221 */ /* 0x000fc60000000000 */
[----:B------:R-:W-:Y:S01]  /*02d0*/  FADD R11, R11, R11 ;  /* 0x0000000b0b0b7221 */ /* 0x000fe20000000000 */
[----:B---3--:R-:W-:-:S04]  /*02e0*/  FADD R10, R19, -R0 ;  /* 0x80000000130a7221 */ /* 0x008fc80000000000 */
[----:B------:R-:W-:Y:S01]  /*02f0*/  FMUL R10, R9, R10 ;  /* 0x0000000a090a7220 */ /* 0x000fe20000400000 */
[----:B----4-:R-:W-:-:S03]  /*0300*/  FADD R21, -R0, R21 ;  /* 0x0000001500157221 */ /* 0x010fc60000000100 */
[----:B-----5:R-:W-:-:S04]  /*0310*/  FFMA R10, R17, 0.5, R10 ;  /* 0x3f000000110a7823 */ /* 0x020fc8000000000a */
[----:B------:R-:W-:-:S05]  /*0320*/  FFMA R10, R11, R21, R10 ;  /* 0x000000150b0a7223 */ /* 0x000fca000000000a */
[----:B------:R-:W-:-:S04]  /*0330*/  FMNMX.NAN R10, R10, 20, PT ;  /* 0x41a000000a0a7809 */ /* 0x000fc80003820000 */
[----:B------:R-:W-:-:S05]  /*0340*/  FMNMX.NAN R9, R10, -20, !PT ;  /* 0xc1a000000a097809 */ /* 0x000fca0007820000 */
[----:B------:R-:W-:Y:S01]  /*0350*/  FADD R0, R0, R9 ;  /* 0x0000000900007221 */ /* 0x000fe20000000000 */
[----:B------:R-:W-:Y:S04]  /*0360*/  STG.E desc[UR4][R6.64+0x8], R9 ;  /* 0x0000080906007986 */ /* 0x000fe8000c101904 */
[----:B------:R-:W-:-:S04]  /*0370*/  FMNMX.NAN R0, R0, 100, PT ;  /* 0x42c8000000007809 */ /* 0x000fc80003820000 */
[----:B------:R-:W-:-:S05]  /*0380*/  FMNMX.NAN R17, R0, -100, !PT ;  /* 0xc2c8000000117809 */ /* 0x000fca0007820000 */
[----:B------:R0:W-:Y:S04]  /*0390*/  STG.E desc[UR4][R6.64], R17 ;  /* 0x0000001106007986 */ /* 0x0001e8000c101904 */
[----:B------:R-:W3:Y:S04]  /*03a0*/  LDG.E.64 R10, desc[UR4][R4.64] ;  /* 0x00000004040a7981 */ /* 0x000ee8000c1e1b00 */
[----:B--2---:R-:W2:Y:S04]  /*03b0*/  LDG.E.64 R12, desc[UR4][R4.64+0x10] ;  /* 0x00001004040c7981 */ /* 0x004ea8000c1e1b00 */
[----:B------:R-:W0:Y:S01]  /*03c0*/  LDG.E.64 R14, desc[UR4][R4.64+0x8] ;  /* 0x00000804040e7981 */ /* 0x000e22000c1e1b00 */
[----:B---3--:R-:W-:-:S04]  /*03d0*/  SHF.R.U32.HI R0, RZ, 0x2, R11 ;  /* 0x00000002ff007819 */ /* 0x008fc8000001160b */
[----:B------:R-:W-:Y:S01]  /*03e0*/  LOP3.LUT R0, R0, R11, RZ, 0x3c, !PT ;  /* 0x0000000b00007212 */ /* 0x000fe200078e3cff */
[----:B--2---:R-:W-:Y:S01]  /*03f0*/  IMAD.SHL.U32 R11, R13, 0x10, RZ ;  /* 0x000000100d0b7824 */ /* 0x004fe200078e00ff */
[----:B------:R-:W-:Y:S02]  /*0400*/  STG.E.64 desc[UR4][R4.64+0x8], R12 ;  /* 0x0000080c04007986 */ /* 0x000fe4000c101b04 */
[C---:B------:R-:W-:Y:S01]  /*0410*/  SHF.L.U32 R16, R0.reuse, 0x1, RZ ;  /* 0x0000000100107819 */ /* 0x040fe200000006ff */
[----:B0-----:R-:W-:Y:S01]  /*0420*/  IMAD.MOV.U32 R17, RZ, RZ, R15 ;  /* 0x000000ffff117224 */ /* 0x001fe200078e000f */
[----:B------:R-:W-:Y:S02]  /*0430*/  SHF.R.U32.HI R19, RZ, 0x2, R14 ;  /* 0x00000002ff137819 */ /* 0x000fe4000001160e */
[----:B------:R-:W-:Y:S02]  /*0440*/  LOP3.LUT R16, R0, R16, R11, 0x96, !PT ;  /* 0x0000001000107212 */ /* 0x000fe400078e960b */
[----:B------:R-:W-:-:S02]  /*0450*/  LOP3.LUT R19, R19, R14, RZ, 0x3c, !PT ;  /* 0x0000000e13137212 */ /* 0x000fc400078e3cff */
[----:B------:R-:W-:Y:S02]  /*0460*/  LOP3.LUT R14, R16, R13, RZ, 0x3c, !PT ;  /* 0x0000000d100e7212 */ /* 0x000fe400078e3cff */
[----:B------:R-:W-:Y:S01]  /*0470*/  IADD3 R16, PT, PT, R10, 0xb0f8a, RZ ;  /* 0x000b0f8a0a107810 */ /* 0x000fe20007ffe0ff */
[C---:B------:R-:W-:Y:S02]  /*0480*/  IMAD.SHL.U32 R9, R19.reuse, 0x2, RZ ;  /* 0x0000000213097824 */ /* 0x040fe400078e00ff */
[----:B------:R-:W-:Y:S02]  /*0490*/  IMAD.SHL.U32 R0, R14, 0x10, RZ ;  /* 0x000000100e007824 */ /* 0x000fe400078e00ff */
[----:B------:R0:W-:Y:S03]  /*04a0*/  STG.E.64 desc[UR4][R4.64], R16 ;  /* 0x0000001004007986 */ /* 0x0001e6000c101b04 */
[----:B------:R-:W-:-:S04]  /*04b0*/  LOP3.LUT R9, R19, R9, R0, 0x96, !PT ;  /* 0x0000000913097212 */ /* 0x000fc800078e9600 */
[----:B------:R-:W-:-:S05]  /*04c0*/  LOP3.LUT R15, R9, R14, RZ, 0x3c, !PT ;  /* 0x0000000e090f7212 */ /* 0x000fca00078e3cff */
[----:B------:R1:W-:Y:S04]  /*04d0*/  STG.E.64 desc[UR4][R4.64+0x10], R14 ;  /* 0x0000100e04007986 */ /* 0x0003e8000c101b04 */
[----:B------:R-:W2:Y:S04]  /*04e0*/  LDG.E R9, desc[UR4][R6.64+0x4] ;  /* 0x0000040406097981 */ /* 0x000ea8000c1e1900 */
[----:B------:R-:W2:Y:S04]  /*04f0*/  LDG.E R20, desc[UR4][R6.64+0x14] ;  /* 0x0000140406147981 */ /* 0x000ea8000c1e1900 */
[----:B------:R-:W3:Y:S04]  /*0500*/  LDG.E R18, desc[UR4][R6.64+0xc] ;  /* 0x00000c0406127981 */ /* 0x000ee8000c1e1900 */
[----:B------:R-:W4:Y:S04]  /*0510*/  LDG.E R2, desc[UR4][R2.64+0x4] ;  /* 0x0000040402027981 */ /* 0x000f28000c1e1900 */
[----:B------:R-:W5:Y:S04]  /*0520*/  LDG.E R0, desc[UR4][R6.64] ;  /* 0x0000000406007981 */ /* 0x000f68000c1e1900 */
[----:B------:R-:W5:Y:S01]  /*0530*/  LDG.E R11, desc[UR4][R6.64+0x18] ;  /* 0x00001804060b7981 */ /* 0x000f62000c1e1900 */
[----:B------:R-:W-:-:S02]  /*0540*/  IADD3 R10, PT, PT, R10, 0x587c5, R14 ;  /* 0x000587c50a0a7810 */ /* 0x000fc40007ffe00e */
[----:B0-----:R-:W-:Y:S02]  /*0550*/  IADD3 R16, PT, PT, R15, R16, RZ ;  /* 0x000000100f107210 */ /* 0x001fe40007ffe0ff */
[----:B------:R-:W-:Y:S02]  /*0560*/  I2FP.F32.U32 R19, R10 ;  /* 0x0000000a00137245 */ /* 0x000fe40000201000 */
[----:B-1----:R-:W-:-:S03]  /*0570*/  I2FP.F32.U32 R5, R16 ;  /* 0x0000001000057245 */ /* 0x002fc60000201000 */
[-C--:B------:R-:W-:Y:S02]  /*0580*/  FFMA R19, R19, R8.reuse, 1.1641532182693481445e-10 ;  /* 0x2f00000013137423 */ /* 0x080fe40000000008 */
[----:B------:R-:W-:Y:S02]  /*0590*/  FFMA R5, R5, R8, 1.1641532182693481445e-10 ;  /* 0x2f00000005057423 */ /* 0x000fe40000000008 */
[----:B------:R-:W-:Y:S02]  /*05a0*/  FADD R19, R19, R19 ;  /* 0x0000001313137221 */ /* 0x000fe40000000000 */
[----:B------:R-:W-:Y:S01]  /*05b0*/  FADD R5, R5, R5 ;  /* 0x0000000505057221 */ /* 0x000fe20000000000 */
[----:B--2---:R-:W-:-:S04]  /*05c0*/  FADD R20, R20, -R9 ;  /* 0x8000000914147221 */ /* 0x004fc80000000000 */
[----:B------:R-:W-:-:S04]  /*05d0*/  FMUL R19, R19, R20 ;  /* 0x0000001413137220 */ /* 0x000fc80000400000 */
[----:B---3--:R-:W-:Y:S01]  /*05e0*/  FFMA R18, R18, 0.5, R19 ;  /* 0x3f00000012127823 */ /* 0x008fe20000000013 */
[----:B----4-:R-:W-:Y:S01]  /*05f0*/  FADD R2, -R9, R2 ;  /* 0x0000000209027221 */ /* 0x010fe20000000100 */
[----:B-----5:R-:W-:-:S03]  /*0600*/  FFMA R4, R0, R0, RZ ;  /* 0x0000000000047223 */ /* 0x020fc600000000ff */
[----:B------:R-:W-:-:S05]  /*0610*/  FFMA R2, R5, R2, R18 ;  /* 0x0000000205027223 */ /* 0x000fca0000000012 */
[----:B------:R-:W-:-:S04]  /*0620*/  FMNMX.NAN R2, R2, 20, PT ;  /* 0x41a0000002027809 */ /* 0x000fc80003820000 */
[----:B------:R-:W-:-:S05]  /*0630*/  FMNMX.NAN R2, R2, -20, !PT ;  /* 0xc1a0000002027809 */ /* 0x000fca0007820000 */
[----:B------:R-:W-:Y:S01]  /*0640*/  FADD R9, R9, R2 ;  /* 0x0000000209097221 */ /* 0x000fe20000000000 */
[----:B------:R0:W-:Y:S04]  /*0650*/  STG.E desc[UR4][R6.64+0xc], R2 ;  /* 0x00000c0206007986 */ /* 0x0001e8000c101904 */
[----:B------:R-:W-:-:S04]  /*0660*/  FMNMX.NAN R9, R9, 100, PT ;  /* 0x42c8000009097809 */ /* 0x000fc80003820000 */
[----:B------:R-:W-:-:S05]  /*0670*/  FMNMX.NAN R9, R9, -100, !PT ;  /* 0xc2c8000009097809 */ /* 0x000fca0007820000 */
[----:B------:R-:W-:Y:S01]  /*0680*/  FFMA R4, R9, R9, R4 ;  /* 0x0000000909047223 */ /* 0x000fe20000000004 */
[----:B------:R0:W-:Y:S04]  /*0690*/  STG.E desc[UR4][R6.64+0x4], R9 ;  /* 0x0000040906007986 */ /* 0x0001e8000c101904 */
[----:B------:R-:W-:-:S13]  /*06a0*/  FSETP.GEU.AND P0, PT, R4, R11, PT ;  /* 0x0000000b0400720b */ /* 0x000fda0003f0e000 */
[----:B0-----:R-:W-:Y:S05]  /*06b0*/  @P0 EXIT ;  /* 0x000000000000094d */ /* 0x001fea0003800000 */
[----:B------:R-:W-:Y:S04]  /*06c0*/  STG.E desc[UR4][R6.64+0x18], R4 ;  /* 0x0000180406007986 */ /* 0x000fe8000c101904 */
[----:B------:R-:W-:Y:S04]  /*06d0*/  STG.E desc[UR4][R6.64+0x10], R0 ;  /* 0x0000100006007986 */ /* 0x000fe8000c101904 */
[----:B------:R-:W-:Y:S01]  /*06e0*/  STG.E desc[UR4][R6.64+0x14], R9 ;  /* 0x0000140906007986 */ /* 0x000fe2000c101904 */
[----:B------:R-:W-:Y:S05]  /*06f0*/  EXIT ;  /* 0x000000000000794d */ /* 0x000fea0003800000 */
.L_x_7:
        /* <DEDUP_REMOVED lines=16> */
.L_x_10:


//--------------------- .text._Z20initialize_particlesP8ParticleP17curandStateXORWOWy --------------------------
	.section	.text._Z20initialize_particlesP8ParticleP17curandStateXORWOWy,"ax",@progbits
	.align	128
        .global         _Z20initialize_particlesP8ParticleP17curandStateXORWOWy
        .type           _Z20initialize_particlesP8ParticleP17curandStateXORWOWy,@function
        .size           _Z20initialize_particlesP8ParticleP17curandStateXORWOWy,(.L_x_11 - _Z20initialize_particlesP8ParticleP17curandStateXORWOWy)
        .other          _Z20initialize_particlesP8ParticleP17curandStateXORWOWy,@"STO_CUDA_ENTRY STV_DEFAULT"
_Z20initialize_particlesP8ParticleP17curandStateXORWOWy:
.text._Z20initialize_particlesP8ParticleP17curandStateXORWOWy:
[----:B------:R-:W-:Y:S01]  /*0000*/  LDC R1, c[0x0][0x37c] ;  /* 0x0000df00ff017b82 */ /* 0x000fe20000000800 */
[----:B------:R-:W0:Y:S07]  /*0010*/  S2R R0, SR_TID.X ;  /* 0x0000000000007919 */ /* 0x000e2e0000002100 */
[----:B------:R-:W0:Y:S08]  /*0020*/  S2UR UR4, SR_CTAID.X ;  /* 0x00000000000479c3 */ /* 0x000e300000002500 */
[----:B------:R-:W0:Y:S02]  /*0030*/  LDC R5, c[0x0][0x360] ;  /* 0x0000d800ff057b82 */ /* 0x000e240000000800 */
[----:B0-----:R-:W-:-:S05]  /*0040*/  IMAD R5, R5, UR4, R0 ;  /* 0x0000000405057c24 */ /* 0x001fca000f8e0200 */
[----:B------:R-:W-:-:S13]  /*0050*/  ISETP.GT.AND P0, PT, R5, 0xff, PT ;  /* 0x000000ff0500780c */ /* 0x000fda0003f04270 */
[----:B------:R-:W-:Y:S05]  /*0060*/  @P0 EXIT ;  /* 0x000000000000094d */ /* 0x000fea0003800000 */
[----:B------:R-:W0:Y:S01]  /*0070*/  LDCU.64 UR4, c[0x0][0x390] ;  /* 0x00007200ff0477ac */ /* 0x000e220008000a00 */
[----:B------:R-:W1:Y:S01]  /*0080*/  LDC.64 R2, c[0x0][0x388] ;  /* 0x0000e200ff027b82 */ /* 0x000e620000000a00 */
[----:B0-----:R-:W-:-:S04]  /*0090*/  IADD3 R0, P0, PT, R5, UR4, RZ ;  /* 0x0000000405007c10 */ /* 0x001fc8000ff1e0ff */
[----:B------:R-:W-:Y:S02]  /*00a0*/  LOP3.LUT R0, R0, 0xaad26b49, RZ, 0x3c, !PT ;  /* 0xaad26b4900007812 */ /* 0x000fe400078e3cff */
[C---:B------:R-:W-:Y:S01]  /*00b0*/  LEA.HI.X.SX32 R8, R5.reuse, UR5, 0x1, P0 ;  /* 0x0000000505087c11 */ /* 0x040fe200080f0eff */
[----:B------:R-:W0:Y:S01]  /*00c0*/  LDCU.64 UR4, c[0x0][0x358] ;  /* 0x00006b00ff0477ac */ /* 0x000e220008000a00 */
[----:B-1----:R-:W-:-:S04]  /*00d0*/  IMAD.WIDE R2, R5, 0x30, R2 ;  /* 0x0000003005027825 */ /* 0x002fc800078e0202 */
[----:B------:R-:W-:-:S04]  /*00e0*/  IMAD R0, R0, 0x4182bed5, RZ ;  /* 0x4182bed500007824 */ /* 0x000fc800078e02ff */
[C---:B------:R-:W-:Y:S02]  /*00f0*/  VIADD R4, R0.reuse, 0x75bcd15 ;  /* 0x075bcd1500047836 */ /* 0x040fe40000000000 */
[----:B------:R-:W-:-:S03]  /*0100*/  VIADD R6, R0, 0x583f19 ;  /* 0x00583f1900067836 */ /* 0x000fc60000000000 */
[----:B------:R-:W-:Y:S02]  /*0110*/  SHF.R.U32.HI R7, RZ, 0x2, R4 ;  /* 0x00000002ff077819 */ /* 0x000fe40000011604 */
[----:B------:R-:W-:Y:S02]  /*0120*/  SHF.L.U32 R10, R6, 0x4, RZ ;  /* 0x00000004060a7819 */ /* 0x000fe400000006ff */
[----:B------:R-:W-:Y:S01]  /*0130*/  LOP3.LUT R7, R7, R4, RZ, 0x3c, !PT ;  /* 0x0000000407077212 */ /* 0x000fe200078e3cff */
[----:B0-----:R-:W-:Y:S01]  /*0140*/  STG.E.64 desc[UR4][R2.64+0x18], RZ ;  /* 0x000018ff02007986 */ /* 0x001fe2000c101b04 */
[----:B------:R-:W-:Y:S02]  /*0150*/  LOP3.LUT R4, R8, 0xf7dcefdd, RZ, 0x3c, !PT ;  /* 0xf7dcefdd08047812 */ /* 0x000fe400078e3cff */
[----:B------:R-:W0:Y:S01]  /*0160*/  LDC.64 R8, c[0x0][0x380] ;  /* 0x0000e000ff087b82 */ /* 0x000e220000000a00 */
[----:B------:R-:W-:Y:S01]  /*0170*/  IMAD.SHL.U32 R12, R7, 0x2, RZ ;  /* 0x00000002070c7824 */ /* 0x000fe200078e00ff */
[----:B------:R-:W-:Y:S01]  /*0180*/  STG.E desc[UR4][R2.64+0x20], RZ ;  /* 0x000020ff02007986 */ /* 0x000fe2000c101904 */
[----:B------:R-:W-:-:S02]  /*0190*/  IMAD R11, R4, -0x658354e5, RZ ;  /* 0x9a7cab1b040b7824 */ /* 0x000fc400078e02ff */
[----:B------:R-:W-:Y:S01]  /*01a0*/  HFMA2 R4, -RZ, RZ, 0.1171875, 0 ;  /* 0x2f800000ff047431 */ /* 0x000fe200000001ff */
[----:B------:R-:W-:Y:S01]  /*01b0*/  LOP3.LUT R7, R7, R12, R10, 0x96, !PT ;  /* 0x0000000c07077212 */ /* 0x000fe200078e960a */
[----:B------:R-:W-:Y:S01]  /*01c0*/  VIADD R14, R11, 0x1f123bb5 ;  /* 0x1f123bb50b0e7836 */ /* 0x000fe20000000000 */
[C---:B------:R-:W-:Y:S01]  /*01d0*/  IADD3 R10, PT, PT, R0.reuse, 0x6a788e, R11 ;  /* 0x006a788e000a7810 */ /* 0x040fe20007ffe00b */
[----:B------:R-:W-:Y:S01]  /*01e0*/  STG.E.64 desc[UR4][R2.64+0x28], RZ ;  /* 0x000028ff02007986 */ /* 0x000fe2000c101b04 */
[----:B------:R-:W-:Y:S02]  /*01f0*/  LOP3.LUT R7, R7, R6, RZ, 0x3c, !PT ;  /* 0x0000000607077212 */ /* 0x000fe400078e3cff */
[----:B------:R-:W-:Y:S02]  /*0200*/  LOP3.LUT R15, R11, 0x5491333, RZ, 0x3c, !PT ;  /* 0x054913330b0f7812 */ /* 0x000fe400078e3cff */
[----:B------:R-:W-:Y:S01]  /*0210*/  LOP3.LUT R11, R0, 0x159a55e5, RZ, 0x3c, !PT ;  /* 0x159a55e5000b7812 */ /* 0x000fe200078e3cff */
[----:B------:R-:W-:Y:S01]  /*0220*/  IMAD.IADD R12, R7, 0x1, R10 ;  /* 0x00000001070c7824 */ /* 0x000fe200078e020a */
[----:B------:R-:W-:Y:S01]  /*0230*/  STG.E.64 desc[UR4][R2.64+0x10], R6 ;  /* 0x0000100602007986 */ /* 0x000fe2000c101b04 */
[----:B------:R-:W-:-:S03]  /*0240*/  IMAD.MOV.U32 R0, RZ, RZ, 0x43480000 ;  /* 0x43480000ff007424 */ /* 0x000fc600078e00ff */
[----:B------:R-:W-:Y:S01]  /*0250*/  I2FP.F32.U32 R13, R12 ;  /* 0x0000000c000d7245 */ /* 0x000fe20000201000 */
[----:B------:R1:W-:Y:S01]  /*0260*/  STG.E.64 desc[UR4][R2.64+0x8], R14 ;  /* 0x0000080e02007986 */ /* 0x0003e2000c101b04 */
[----:B0-----:R-:W-:-:S04]  /*0270*/  IMAD.WIDE R8, R5, 0x1c, R8 ;  /* 0x0000001c05087825 */ /* 0x001fc800078e0208 */
[----:B------:R-:W-:Y:S01]  /*0280*/  FFMA R13, R13, R4, 1.1641532182693481445e-10 ;  /* 0x2f0000000d0d7423 */ /* 0x000fe20000000004 */
[----:B------:R0:W-:Y:S03]  /*0290*/  STG.E.64 desc[UR4][R2.64], R10 ;  /* 0x0000000a02007986 */ /* 0x0001e6000c101b04 */
[----:B------:R-:W-:-:S05]  /*02a0*/  FFMA R5, R13, R0, -100 ;  /* 0xc2c800000d057423 */ /* 0x000fca0000000000 */
[----:B------:R2:W-:Y:S04]  /*02b0*/  STG.E desc[UR4][R8.64], R5 ;  /* 0x0000000508007986 */ /* 0x0005e8000c101904 */
[----:B------:R-:W0:Y:S04]  /*02c0*/  LDG.E.64 R16, desc[UR4][R2.64] ;  /* 0x0000000402107981 */ /* 0x000e28000c1e1b00 */
[----:B------:R-:W3:Y:S04]  /*02d0*/  LDG.E.64 R12, desc[UR4][R2.64+0x10] ;  /* 0x00001004020c7981 */ /* 0x000ee8000c1e1b00 */
[----:B-1----:R-:W4:Y:S01]  /*02e0*/  LDG.E.64 R14, desc[UR4][R2.64+0x8] ;  /* 0x00000804020e7981 */ /* 0x002f22000c1e1b00 */
[----:B0-----:R-:W-:Y:S01]  /*02f0*/  SHF.R.U32.HI R10, RZ, 0x2, R17 ;  /* 0x00000002ff0a7819 */ /* 0x001fe20000011611 */
[----:B------:R-:W-:-:S03]  /*0300*/  VIADD R16, R16, 0x587c5 ;  /* 0x000587c510107836 */ /* 0x000fc60000000000 */
[----:B------:R-:W-:Y:S02]  /*0310*/  LOP3.LUT R10, R10, R17, RZ, 0x3c, !PT ;  /* 0x000000110a0a7212 */ /* 0x000fe400078e3cff */
[----:B---3--:R-:W-:Y:S01]  /*0320*/  SHF.L.U32 R11, R13, 0x4, RZ ;  /* 0x000000040d0b7819 */ /* 0x008fe200000006ff */
[----:B----4-:R-:W-:Y:S01]  /*0330*/  IMAD.MOV.U32 R17, RZ, RZ, R14 ;  /* 0x000000ffff117224 */ /* 0x010fe200078e000e */
[----:B------:R-:W-:Y:S01]  /*0340*/  MOV R18, R13 ;  /* 0x0000000d00127202 */ /* 0x000fe20000000f00 */
[----:B------:R-:W-:-:S03]  /*0350*/  IMAD.SHL.U32 R6, R10, 0x2, RZ ;  /* 0x000000020a067824 */ /* 0x000fc600078e00ff */
[----:B------:R0:W-:Y:S02]  /*0360*/  STG.E.64 desc[UR4][R2.64], R16 ;  /* 0x0000001002007986 */ /* 0x0001e4000c101b04 */
[----:B------:R-:W-:Y:S01]  /*0370*/  LOP3.LUT R6, R10, R6, R11, 0x96, !PT ;  /* 0x000000060a067212 */ /* 0x000fe200078e960b */
[----:B------:R-:W-:Y:S01]  /*0380*/  IMAD.MOV.U32 R10, RZ, RZ, R15 ;  /* 0x000000ffff0a7224 */ /* 0x000fe200078e000f */
[----:B------:R-:W-:Y:S02]  /*0390*/  MOV R11, R12 ;  /* 0x0000000c000b7202 */ /* 0x000fe40000000f00 */
[----:B------:R-:W-:-:S03]  /*03a0*/  LOP3.LUT R19, R6, R13, RZ, 0x3c, !PT ;  /* 0x0000000d06137212 */ /* 0x000fc600078e3cff */
[----:B------:R1:W-:Y:S04]  /*03b0*/  STG.E.64 desc[UR4][R2.64+0x8], R10 ;  /* 0x0000080a02007986 */ /* 0x0003e8000c101b04 */
[----:B------:R-:W-:Y:S04]  /*03c0*/  STG.E.64 desc[UR4][R2.64+0x10], R18 ;  /* 0x0000101202007986 */ /* 0x000fe8000c101b04 */
[----:B------:R-:W3:Y:S01]  /*03d0*/  LDG.E R15, desc[UR4][R8.64] ;  /* 0x00000004080f7981 */ /* 0x000ee2000c1e1900 */
[----:B--2---:R-:W-:-:S05]  /*03e0*/  IMAD.IADD R5, R19, 0x1, R16 ;  /* 0x0000000113057824 */ /* 0x004fca00078e0210 */
[----:B------:R-:W-:Y:S01]  /*03f0*/  I2FP.F32.U32 R7, R5 ;  /* 0x0000000500077245 */ /* 0x000fe20000201000 */
[----:B------:R-:W-:-:S04]  /*0400*/  IMAD.MOV.U32 R5, RZ, RZ, 0x40000000 ;  /* 0x40000000ff057424 */ /* 0x000fc800078e00ff */
[----:B------:R-:W-:-:S04]  /*0410*/  FFMA R6, R7, R4, 1.1641532182693481445e-10 ;  /* 0x2f00000007067423 */ /* 0x000fc80000000004 */
[----:B------:R-:W-:-:S04]  /*0420*/  FFMA R6, R6, R5, -1 ;  /* 0xbf80000006067423 */ /* 0x000fc80000000005 */
[----:B------:R-:W-:-:S05]  /*0430*/  FMUL R13, R6, 10 ;  /* 0x41200000060d7820 */ /* 0x000fca0000400000 */
[----:B------:R2:W-:Y:S04]  /*0440*/  STG.E desc[UR4][R8.64+0x8], R13 ;  /* 0x0000080d08007986 */ /* 0x0005e8000c101904 */
[----:B---3--:R3:W-:Y:S04]  /*0450*/  STG.E desc[UR4][R8.64+0x10], R15 ;  /* 0x0000100f08007986 */ /* 0x0087e8000c101904 */
[----:B0-----:R-:W4:Y:S04]  /*0460*/  LDG.E.64 R16, desc[UR4][R2.64] ;  /* 0x0000000402107981 */ /* 0x001f28000c1e1b00 */
[----:B-1----:R-:W5:Y:S04]  /*0470*/  LDG.E.64 R10, desc[UR4][R2.64+0x10] ;  /* 0x00001004020a7981 */ /* 0x002f68000c1e1b00 */
[----:B------:R-:W2:Y:S01]  /*0480*/  LDG.E.64 R6, desc[UR4][R2.64+0x8] ;  /* 0x0000080402067981 */ /* 0x000ea2000c1e1b00 */
[----:B----4-:R-:W-:-:S04]  /*0490*/  SHF.R.U32.HI R12, RZ, 0x2, R17 ;  /* 0x00000002ff0c7819 */ /* 0x010fc80000011611 */
[----:B------:R-:W-:Y:S01]  /*04a0*/  LOP3.LUT R12, R12, R17, RZ, 0x3c, !PT ;  /* 0x000000110c0c7212 */ /* 0x000fe200078e3cff */
[----:B-----5:R-:W-:Y:S01]  /*04b0*/  IMAD.MOV.U32 R21, RZ, RZ, R10 ;  /* 0x000000ffff157224 */ /* 0x020fe200078e000a */
[----:B------:R-:W-:Y:S01]  /*04c0*/  SHF.L.U32 R17, R11, 0x4, RZ ;  /* 0x000000040b117819 */ /* 0x000fe200000006ff */
[----:B------:R-:W-:Y:S02]  /*04d0*/  IMAD.MOV.U32 R22, RZ, RZ, R11 ;  /* 0x000000ffff167224 */ /* 0x000fe400078e000b */
[----:B------:R-:W-:Y:S02]  /*04e0*/  IMAD.SHL.U32 R14, R12, 0x2, RZ ;  /* 0x000000020c0e7824 */ /* 0x000fe400078e00ff */
[----:B--2---:R-:W-:-:S03]  /*04f0*/  IMAD.MOV.U32 R20, RZ, RZ, R7 ;  /* 0x000000ffff147224 */ /* 0x004fc600078e0007 */
[----:B------:R-:W-:Y:S01]  /*0500*/  LOP3.LUT R14, R12, R14, R17, 0x96, !PT ;  /* 0x0000000e0c0e7212 */ /* 0x000fe200078e9611 */
[----:B------:R-:W-:Y:S01]  /*0510*/  VIADD R12, R16, 0x587c5 ;  /* 0x000587c5100c7836 */ /* 0x000fe20000000000 */
[----:B------:R-:W-:Y:S02]  /*0520*/  STG.E.64 desc[UR4][R2.64+0x8], R20 ;  /* 0x0000081402007986 */ /* 0x000fe4000c101b04 */
[----:B------:R-:W-:-:S04]  /*0530*/  LOP3.LUT R23, R14, R11, RZ, 0x3c, !PT ;  /* 0x0000000b0e177212 */ /* 0x000fc800078e3cff */
[----:B------:R-:W-:Y:S01]  /*0540*/  IADD3 R13, PT, PT, R23, R12, RZ ;  /* 0x0000000c170d7210 */ /* 0x000fe20007ffe0ff */
[----:B------:R-:W-:Y:S03]  /*0550*/  STG.E.64 desc[UR4][R2.64+0x10], R22 ;  /* 0x0000101602007986 */ /* 0x000fe6000c101b04 */
[----:B------:R-:W-:-:S05]  /*0560*/  I2FP.F32.U32 R13, R13 ;  /* 0x0000000d000d7245 */ /* 0x000fca0000201000 */
[----:B------:R-:W-:Y:S01]  /*0570*/  FFMA R7, R13, R4, 1.1641532182693481445e-10 ;  /* 0x2f0000000d077423 */ /* 0x000fe20000000004 */
[----:B------:R-:W-:-:S03]  /*0580*/  MOV R13, R6 ;  /* 0x00000006000d7202 */ /* 0x000fc60000000f00 */
[----:B------:R-:W-:Y:S02]  /*0590*/  FFMA R11, R7, R0, -100 ;  /* 0xc2c80000070b7423 */ /* 0x000fe40000000000 */
[----:B------:R-:W-:Y:S04]  /*05a0*/  STG.E.64 desc[UR4][R2.64], R12 ;  /* 0x0000000c02007986 */ /* 0x000fe8000c101b04 */
[----:B------:R0:W-:Y:S04]  /*05b0*/  STG.E desc[UR4][R8.64+0x4], R11 ;  /* 0x0000040b08007986 */ /* 0x0001e8000c101904 */
[----:B---3--:R-:W2:Y:S04]  /*05c0*/  LDG.E.64 R14, desc[UR4][R2.64] ;  /* 0x00000004020e7981 */ /* 0x008ea8000c1e1b00 */
[----:B------:R-:W3:Y:S04]  /*05d0*/  LDG.E.64 R6, desc[UR4][R2.64+0x10] ;  /* 0x0000100402067981 */ /* 0x000ee8000c1e1b00 */
[----:B------:R-:W4:Y:S01]  /*05e0*/  LDG.E.64 R16, desc[UR4][R2.64+0x8] ;  /* 0x0000080402107981 */ /* 0x000f22000c1e1b00 */
[----:B--2---:R-:W-:Y:S01]  /*05f0*/  SHF.R.U32.HI R0, RZ, 0x2, R15 ;  /* 0x00000002ff007819 */ /* 0x004fe2000001160f */
[----:B------:R-:W-:-:S03]  /*0600*/  VIADD R10, R14, 0x587c5 ;  /* 0x000587c50e0a7836 */ /* 0x000fc60000000000 */
[----:B------:R-:W-:Y:S01]  /*0610*/  LOP3.LUT R0, R0, R15, RZ, 0x3c, !PT ;  /* 0x0000000f00007212 */ /* 0x000fe200078e3cff */
[----:B---3--:R-:W-:-:S03]  /*0620*/  IMAD.SHL.U32 R15, R7, 0x10, RZ ;  /* 0x00000010070f7824 */ /* 0x008fc600078e00ff */
[C---:B------:R-:W-:Y:S01]  /*0630*/  SHF.L.U32 R18, R0.reuse, 0x1, RZ ;  /* 0x0000000100127819 */ /* 0x040fe200000006ff */
[----:B----4-:R-:W-:Y:S01]  /*0640*/  IMAD.MOV.U32 R14, RZ, RZ, R17 ;  /* 0x000000ffff0e7224 */ /* 0x010fe200078e0011 */
[----:B0-----:R-:W-:Y:S01]  /*0650*/  MOV R11, R16 ;  /* 0x00000010000b7202 */ /* 0x001fe20000000f00 */
[----:B------:R-:W-:Y:S01]  /*0660*/  IMAD.MOV.U32 R16, RZ, RZ, R7 ;  /* 0x000000ffff107224 */ /* 0x000fe200078e0007 */
[----:B------:R-:W-:Y:S02]  /*0670*/  LOP3.LUT R18, R0, R18, R15, 0x96, !PT ;  /* 0x0000001200127212 */ /* 0x000fe400078e960f */
[----:B------:R-:W-:Y:S01]  /*0680*/  MOV R15, R6 ;  /* 0x00000006000f7202 */ /* 0x000fe20000000f00 */
[----:B------:R-:W-:Y:S01]  /*0690*/  STG.E.64 desc[UR4][R2.64], R10 ;  /* 0x0000000a02007986 */ /* 0x000fe2000c101b04 */
[----:B------:R-:W-:-:S03]  /*06a0*/  LOP3.LUT R17, R18, R7, RZ, 0x3c, !PT ;  /* 0x0000000712117212 */ /* 0x000fc600078e3cff */
[----:B------:R-:W-:Y:S04]  /*06b0*/  STG.E.64 desc[UR4][R2.64+0x8], R14 ;  /* 0x0000080e02007986 */ /* 0x000fe8000c101b04 */
[----:B------:R-:W-:Y:S04]  /*06c0*/  STG.E.64 desc[UR4][R2.64+0x10], R16 ;  /* 0x0000101002007986 */ /* 0x000fe8000c101b04 */
[----:B------:R-:W2:Y:S04]  /*06d0*/  LDG.E R0, desc[UR4][R8.64+0x10] ;  /* 0x0000100408007981 */ /* 0x000ea8000c1e1900 */
[----:B------:R-:W3:Y:S01]  /*06e0*/  LDG.E R13, desc[UR4][R8.64+0x4] ;  /* 0x00000404080d7981 */ /* 0x000ee2000c1e1900 */
[----:B------:R-:W-:-:S04]  /*06f0*/  IADD3 R6, PT, PT, R17, R10, RZ ;  /* 0x0000000a11067210 */ /* 0x000fc80007ffe0ff */
[----:B------:R-:W-:-:S05]  /*0700*/  I2FP.F32.U32 R7, R6 ;  /* 0x0000000600077245 */ /* 0x000fca0000201000 */
[----:B------:R-:W-:-:S04]  /*0710*/  FFMA R4, R7, R4, 1.1641532182693481445e-10 ;  /* 0x2f00000007047423 */ /* 0x000fc80000000004 */
[----:B------:R-:W-:-:S04]  /*0720*/  FFMA R4, R4, R5, -1 ;  /* 0xbf80000004047423 */ /* 0x000fc80000000005 */
[----:B------:R-:W-:-:S05]  /*0730*/  FMUL R5, R4, 10 ;  /* 0x4120000004057820 */ /* 0x000fca0000400000 */
[----:B------:R-:W-:Y:S01]  /*0740*/  STG.E desc[UR4][R8.64+0xc], R5 ;  /* 0x00000c0508007986 */ /* 0x000fe2000c101904 */
[----:B--2---:R-:W-:-:S04]  /*0750*/  FFMA R0, R0, R0, RZ ;  /* 0x0000000000007223 */ /* 0x004fc800000000ff */
[----:B---3--:R-:W-:Y:S01]  /*0760*/  FFMA R7, R13, R13, R0 ;  /* 0x0000000d0d077223 */ /* 0x008fe20000000000 */
[----:B------:R-:W-:Y:S04]  /*0770*/  STG.E desc[UR4][R8.64+0x14], R13 ;  /* 0x0000140d08007986 */ /* 0x000fe8000c101904 */
[----:B------:R-:W-:Y:S01]  /*0780*/  STG.E desc[UR4][R8.64+0x18], R7 ;  /* 0x0000180708007986 */ /* 0x000fe2000c101904 */
[----:B------:R-:W-:Y:S05]  /*0790*/  EXIT ;  /* 0x000000000000794d */ /* 0x000fea0003800000 */
.L_x_8:
        /* <DEDUP_REMOVED lines=14> */
.L_x_11:


//--------------------- .nv.global.init           --------------------------
	.section	.nv.global.init,"aw",@progbits
	.align	4
.nv.global.init:
	.type		mrg32k3aM1SubSeq,@object
	.size		mrg32k3aM1SubSeq,(mrg32k3aM2SubSeq - mrg32k3aM1SubSeq)
mrg32k3aM1SubSeq:
        /*0000*/ 	.byte	0x0b, 0xcc, 0xee, 0x04, 0x73, 0x29, 0x8b, 0x6f, 0xf6, 0x53, 0x03, 0xf6, 0x23, 0xf6, 0xea, 0xda
        /* <DEDUP_REMOVED lines=125> */
	.type		mrg32k3aM2SubSeq,@object
	.size		mrg32k3aM2SubSeq,(mrg32k3aM1 - mrg32k3aM2SubSeq)
mrg32k3aM2SubSeq:
        /* <DEDUP_REMOVED lines=126> */
	.type		mrg32k3aM1,@object
	.size		mrg32k3aM1,(mrg32k3aM1Seq - mrg32k3aM1)
mrg32k3aM1:
        /* <DEDUP_REMOVED lines=144> */
	.type		mrg32k3aM1Seq,@object
	.size		mrg32k3aM1Seq,(mrg32k3aM2 - mrg32k3aM1Seq)
mrg32k3aM1Seq:
        /* <DEDUP_REMOVED lines=144> */
	.type		mrg32k3aM2,@object
	.size		mrg32k3aM2,(mrg32k3aM2Seq - mrg32k3aM2)
mrg32k3aM2:
        /* <DEDUP_REMOVED lines=144> */
	.type		mrg32k3aM2Seq,@object
	.size		mrg32k3aM2Seq,(precalc_xorwow_matrix - mrg32k3aM2Seq)
mrg32k3aM2Seq:
        /* <DEDUP_REMOVED lines=144> */
	.type		precalc_xorwow_matrix,@object
	.size		precalc_xorwow_matrix,(precalc_xorwow_offset_matrix - precalc_xorwow_matrix)
precalc_xorwow_matrix:
        /* <DEDUP_REMOVED lines=6400> */
	.type		precalc_xorwow_offset_matrix,@object
	.size		precalc_xorwow_offset_matrix,(.L_1 - precalc_xorwow_offset_matrix)
precalc_xorwow_offset_matrix:
        /* <DEDUP_REMOVED lines=6400> */
.L_1:


//--------------------- .nv.shared._Z16find_global_bestP8ParticlePfS1_ --------------------------
	.section	.nv.shared._Z16find_global_bestP8ParticlePfS1_,"aw",@nobits
	.sectionflags	@""
	.align	4
.nv.shared._Z16find_global_bestP8ParticlePfS1_:
	.zero		3072


//--------------------- .nv.shared.reserved.0     --------------------------
	.section	.nv.shared.reserved.0,"aw",@nobits
	.weak		__nv_reservedSMEM_offset_0_alias
	.size		__nv_reservedSMEM_offset_0_alias, 0, 64
	.other		__nv_reservedSMEM_offset_0_alias,@"STO_CUDA_RESERVED_SHARED STV_DEFAULT"
__nv_reservedSMEM_offset_0_alias:
	.zero		0
	.zero		64


//--------------------- .nv.constant0._Z16find_global_bestP8ParticlePfS1_ --------------------------
	.section	.nv.constant0._Z16find_global_bestP8ParticlePfS1_,"a",@progbits
	.sectionflags	@""
	.align	4
.nv.constant0._Z16find_global_bestP8ParticlePfS1_:
	.zero		920


//--------------------- .nv.constant0._Z16update_particlesP8ParticlePfP17curandStateXORWOW --------------------------
	.section	.nv.constant0._Z16update_particlesP8ParticlePfP17curandStateXORWOW,"a",@progbits
	.sectionflags	@""
	.align	4
.nv.constant0._Z16update_particlesP8ParticlePfP17curandStateXORWOW:
	.zero		920


//--------------------- .nv.constant0._Z20initialize_particlesP8ParticleP17curandStateXORWOWy --------------------------
	.section	.nv.constant0._Z20initialize_particlesP8ParticleP17curandStateXORWOWy,"a",@progbits
	.sectionflags	@""
	.align	4
.nv.constant0._Z20initialize_particlesP8ParticleP17curandStateXORWOWy:
	.zero		920


//--------------------- SYMBOLS --------------------------

	.type		.nv.reservedSmem.offset0,@object
	.size		.nv.reservedSmem.offset0,0x4
	.type		.nv.reservedSmem.cap,@object
	.size		.nv.reservedSmem.cap,0x4
